//
// Generated by NVIDIA NVVM Compiler
//
// Compiler Build ID: CL-36424714
// Cuda compilation tools, release 13.0, V13.0.88
// Based on NVVM 20.0.0
//

.version 9.0
.target sm_100
.address_size 64

	// .globl	resultPixel
.func  (.param .b64 func_retval0) __internal_accurate_pow
(
	.param .b64 __internal_accurate_pow_param_0,
	.param .b64 __internal_accurate_pow_param_1
)
;
.const .align 4 .f32 ToRad = 0f3C8EFA35;
.const .align 4 .f32 ToDeg = 0f42652EE1;
.const .align 4 .u32 CountOfTrns = 512;
.const .align 4 .b8 trPoint1[6144];
.const .align 4 .b8 trPoint2[6144];
.const .align 4 .b8 trPoint3[6144];
.const .align 4 .b8 normals[6144];
.const .align 4 .b8 dRatios[2048];
.const .align 4 .b8 colors[6144];
.global .align 4 .b8 __cudart_i2opi_f[24] = {65, 144, 67, 60, 153, 149, 98, 219, 192, 221, 52, 245, 209, 87, 39, 252, 41, 21, 68, 78, 110, 131, 249, 162};

.visible .entry resultPixel(
	.param .align 8 .b8 resultPixel_param_0[8],
	.param .align 4 .b8 resultPixel_param_1[12],
	.param .align 4 .b8 resultPixel_param_2[12],
	.param .f32 resultPixel_param_3,
	.param .align 8 .b8 resultPixel_param_4[8],
	.param .u64 .ptr .align 1 resultPixel_param_5
)
{
	.local .align 4 .b8 	__local_depot0[28];
	.reg .b64 	%SP;
	.reg .b64 	%SPL;
	.reg .pred 	%p<200>;
	.reg .b16 	%rs<8>;
	.reg .b32 	%r<474>;
	.reg .b32 	%f<571>;
	.reg .b64 	%rd<225>;
	.reg .b64 	%fd<107>;

	mov.u64 	%SPL, __local_depot0;
	ld.param.f32 	%f186, [resultPixel_param_2+8];
	ld.param.f32 	%f185, [resultPixel_param_2+4];
	ld.param.f32 	%f184, [resultPixel_param_2];
	ld.param.f32 	%f183, [resultPixel_param_1+8];
	ld.param.f32 	%f182, [resultPixel_param_1+4];
	ld.param.f32 	%f181, [resultPixel_param_1];
	ld.param.v2.u32 	{%r1, %r2}, [resultPixel_param_0];
	ld.param.f32 	%f187, [resultPixel_param_3];
	ld.param.v2.f32 	{%f1, %f2}, [resultPixel_param_4];
	ld.param.u64 	%rd78, [resultPixel_param_5];
	cvta.to.global.u64 	%rd79, %rd78;
	add.u64 	%rd1, %SPL, 0;
	mov.u32 	%r145, %ctaid.y;
	mov.u32 	%r146, %ntid.y;
	mov.u32 	%r147, %tid.y;
	mad.lo.s32 	%r3, %r145, %r146, %r147;
	mov.u32 	%r148, %ctaid.x;
	mov.u32 	%r149, %ntid.x;
	mov.u32 	%r150, %tid.x;
	mad.lo.s32 	%r4, %r148, %r149, %r150;
	mad.lo.s32 	%r151, %r1, %r3, %r4;
	mul.wide.s32 	%rd81, %r151, 12;
	add.s64 	%rd2, %rd79, %rd81;
	mov.b32 	%r152, 1132396544;
	st.global.u32 	[%rd2], %r152;
	st.global.u32 	[%rd2+4], %r152;
	st.global.u32 	[%rd2+8], %r152;
	setp.ge.s32 	%p5, %r4, %r1;
	setp.ge.s32 	%p6, %r3, %r2;
	or.pred  	%p7, %p5, %p6;
	@%p7 bra 	$L__BB0_142;
	cvt.rn.f32.s32 	%f3, %r4;
	cvt.rn.f32.u32 	%f4, %r3;
	ld.const.f32 	%f5, [ToRad];
	mul.f32 	%f188, %f187, %f5;
	mul.f32 	%f6, %f188, 0f3F000000;
	mul.f32 	%f189, %f6, 0f3F22F983;
	cvt.rni.s32.f32 	%r435, %f189;
	cvt.rn.f32.s32 	%f190, %r435;
	fma.rn.f32 	%f191, %f190, 0fBFC90FDA, %f6;
	fma.rn.f32 	%f192, %f190, 0fB3A22168, %f191;
	fma.rn.f32 	%f518, %f190, 0fA7C234C5, %f192;
	abs.f32 	%f8, %f6;
	setp.ltu.f32 	%p8, %f8, 0f47CE4780;
	@%p8 bra 	$L__BB0_9;
	setp.neu.f32 	%p9, %f8, 0f7F800000;
	@%p9 bra 	$L__BB0_4;
	mov.f32 	%f195, 0f00000000;
	mul.rn.f32 	%f518, %f6, %f195;
	mov.b32 	%r435, 0;
	bra.uni 	$L__BB0_9;
$L__BB0_4:
	mov.b32 	%r6, %f6;
	shl.b32 	%r154, %r6, 8;
	or.b32  	%r7, %r154, -2147483648;
	mov.b64 	%rd194, 0;
	mov.b32 	%r432, 0;
	mov.u64 	%rd192, __cudart_i2opi_f;
	mov.u64 	%rd193, %rd1;
$L__BB0_5:
	.pragma "nounroll";
	ld.global.nc.u32 	%r155, [%rd192];
	mad.wide.u32 	%rd84, %r155, %r7, %rd194;
	shr.u64 	%rd194, %rd84, 32;
	st.local.u32 	[%rd193], %rd84;
	add.s32 	%r432, %r432, 1;
	add.s64 	%rd193, %rd193, 4;
	add.s64 	%rd192, %rd192, 4;
	setp.ne.s32 	%p10, %r432, 6;
	@%p10 bra 	$L__BB0_5;
	shr.u32 	%r156, %r6, 23;
	st.local.u32 	[%rd1+24], %rd194;
	and.b32  	%r10, %r156, 31;
	and.b32  	%r157, %r156, 224;
	add.s32 	%r158, %r157, -128;
	shr.u32 	%r159, %r158, 5;
	mul.wide.u32 	%rd85, %r159, 4;
	sub.s64 	%rd9, %rd1, %rd85;
	ld.local.u32 	%r433, [%rd9+24];
	ld.local.u32 	%r434, [%rd9+20];
	setp.eq.s32 	%p11, %r10, 0;
	@%p11 bra 	$L__BB0_8;
	shf.l.wrap.b32 	%r433, %r434, %r433, %r10;
	ld.local.u32 	%r160, [%rd9+16];
	shf.l.wrap.b32 	%r434, %r160, %r434, %r10;
$L__BB0_8:
	shr.u32 	%r161, %r433, 30;
	shf.l.wrap.b32 	%r162, %r434, %r433, 2;
	shl.b32 	%r163, %r434, 2;
	shr.u32 	%r164, %r162, 31;
	add.s32 	%r165, %r164, %r161;
	neg.s32 	%r166, %r165;
	setp.lt.s32 	%p12, %r6, 0;
	selp.b32 	%r435, %r166, %r165, %p12;
	xor.b32  	%r167, %r162, %r6;
	shr.s32 	%r168, %r162, 31;
	xor.b32  	%r169, %r168, %r162;
	xor.b32  	%r170, %r168, %r163;
	cvt.u64.u32 	%rd86, %r169;
	shl.b64 	%rd87, %rd86, 32;
	cvt.u64.u32 	%rd88, %r170;
	or.b64  	%rd89, %rd87, %rd88;
	cvt.rn.f64.s64 	%fd35, %rd89;
	mul.f64 	%fd36, %fd35, 0d3BF921FB54442D19;
	cvt.rn.f32.f64 	%f193, %fd36;
	neg.f32 	%f194, %f193;
	setp.lt.s32 	%p13, %r167, 0;
	selp.f32 	%f518, %f194, %f193, %p13;
$L__BB0_9:
	shr.u32 	%r172, %r1, 31;
	add.s32 	%r173, %r1, %r172;
	shr.s32 	%r174, %r173, 1;
	cvt.rn.f32.s32 	%f197, %r174;
	mul.rn.f32 	%f198, %f518, %f518;
	and.b32  	%r175, %r435, 1;
	setp.eq.b32 	%p14, %r175, 1;
	selp.f32 	%f199, 0f3F800000, %f518, %p14;
	fma.rn.f32 	%f200, %f198, %f199, 0f00000000;
	fma.rn.f32 	%f201, %f198, 0f37CBAC00, 0fBAB607ED;
	selp.f32 	%f202, %f201, 0fB94D4153, %p14;
	selp.f32 	%f203, 0f3D2AAABB, 0f3C0885E4, %p14;
	fma.rn.f32 	%f204, %f202, %f198, %f203;
	selp.f32 	%f205, 0fBEFFFFFF, 0fBE2AAAA8, %p14;
	fma.rn.f32 	%f206, %f204, %f198, %f205;
	fma.rn.f32 	%f207, %f206, %f200, %f199;
	and.b32  	%r176, %r435, 2;
	setp.eq.s32 	%p15, %r176, 0;
	mov.f32 	%f208, 0f00000000;
	sub.f32 	%f209, %f208, %f207;
	selp.f32 	%f12, %f207, %f209, %p15;
	sub.f32 	%f210, %f3, %f197;
	div.rn.f32 	%f211, %f210, %f197;
	mul.f32 	%f13, %f211, %f12;
	abs.f32 	%f14, %f13;
	setp.eq.f32 	%p16, %f13, 0f3F800000;
	mov.f32 	%f519, 0f3F800000;
	@%p16 bra 	$L__BB0_14;
	setp.num.f32 	%p17, %f14, %f14;
	@%p17 bra 	$L__BB0_12;
	mov.f32 	%f267, 0f40000000;
	add.rn.f32 	%f519, %f13, %f267;
	bra.uni 	$L__BB0_14;
$L__BB0_12:
	setp.lt.f32 	%p18, %f14, 0f00800000;
	mul.f32 	%f212, %f14, 0f4B800000;
	selp.f32 	%f213, %f212, %f14, %p18;
	mov.b32 	%r177, %f213;
	add.s32 	%r178, %r177, -1060439283;
	and.b32  	%r179, %r178, -8388608;
	sub.s32 	%r180, %r177, %r179;
	mov.b32 	%f214, %r180;
	cvt.rn.f32.s32 	%f215, %r179;
	selp.f32 	%f216, 0fC1C00000, 0f00000000, %p18;
	fma.rn.f32 	%f217, %f215, 0f34000000, %f216;
	add.f32 	%f218, %f214, 0fBF800000;
	add.f32 	%f219, %f214, 0f3F800000;
	rcp.approx.ftz.f32 	%f220, %f219;
	add.f32 	%f221, %f218, %f218;
	mul.f32 	%f222, %f221, %f220;
	mul.f32 	%f223, %f222, %f222;
	neg.f32 	%f224, %f222;
	sub.f32 	%f225, %f218, %f222;
	add.f32 	%f226, %f225, %f225;
	fma.rn.f32 	%f227, %f224, %f218, %f226;
	mul.rn.f32 	%f228, %f220, %f227;
	fma.rn.f32 	%f229, %f223, 0f3A2C32E4, 0f3B52E7DB;
	fma.rn.f32 	%f230, %f229, %f223, 0f3C93BB73;
	fma.rn.f32 	%f231, %f230, %f223, 0f3DF6384F;
	mul.rn.f32 	%f232, %f231, %f223;
	fma.rn.f32 	%f233, %f222, 0f3FB8AA3B, %f217;
	mul.f32 	%f234, %f232, 0f40400000;
	sub.f32 	%f235, %f217, %f233;
	fma.rn.f32 	%f236, %f222, 0f3FB8AA3B, %f235;
	fma.rn.f32 	%f237, %f228, 0f3FB8AA3B, %f236;
	fma.rn.f32 	%f238, %f222, 0f32A55E34, %f237;
	fma.rn.f32 	%f239, %f234, %f228, %f238;
	fma.rn.f32 	%f240, %f232, %f222, %f239;
	add.rn.f32 	%f241, %f233, %f240;
	mov.f32 	%f242, 0f40000000;
	mul.rn.f32 	%f243, %f241, %f242;
	cvt.rni.f32.f32 	%f244, %f243;
	sub.f32 	%f245, %f243, %f244;
	neg.f32 	%f246, %f243;
	fma.rn.f32 	%f247, %f241, 0f40000000, %f246;
	neg.f32 	%f248, %f233;
	add.rn.f32 	%f249, %f241, %f248;
	neg.f32 	%f250, %f249;
	add.rn.f32 	%f251, %f240, %f250;
	fma.rn.f32 	%f252, %f251, 0f40000000, %f247;
	add.f32 	%f253, %f245, %f252;
	setp.gt.f32 	%p19, %f244, 0f00000000;
	selp.b32 	%r181, 0, -2097152000, %p19;
	setp.neu.f32 	%p20, %f13, 0f00000000;
	setp.neu.f32 	%p21, %f14, 0f7F800000;
	setp.lt.f32 	%p22, %f243, 0f00000000;
	selp.f32 	%f254, 0f00000000, 0f7F800000, %p22;
	abs.f32 	%f255, %f243;
	setp.gt.f32 	%p23, %f255, 0f43180000;
	cvt.rzi.s32.f32 	%r182, %f244;
	shl.b32 	%r183, %r182, 23;
	sub.s32 	%r184, %r183, %r181;
	mov.b32 	%f256, %r184;
	add.s32 	%r185, %r181, 2130706432;
	mov.b32 	%f257, %r185;
	fma.rn.f32 	%f258, %f253, 0f391FCB8E, 0f3AAF85ED;
	fma.rn.f32 	%f259, %f258, %f253, 0f3C1D9856;
	fma.rn.f32 	%f260, %f259, %f253, 0f3D6357BB;
	fma.rn.f32 	%f261, %f260, %f253, 0f3E75FDEC;
	fma.rn.f32 	%f262, %f261, %f253, 0f3F317218;
	fma.rn.f32 	%f263, %f262, %f253, 0f3F800000;
	mul.f32 	%f264, %f263, %f257;
	mul.f32 	%f265, %f264, %f256;
	selp.f32 	%f519, %f254, %f265, %p23;
	and.pred  	%p24, %p20, %p21;
	@%p24 bra 	$L__BB0_14;
	add.f32 	%f266, %f13, %f13;
	mov.b32 	%r186, %f266;
	and.b32  	%r187, %r186, 2147483647;
	mov.b32 	%f519, %r187;
$L__BB0_14:
	shr.u32 	%r188, %r2, 1;
	cvt.rn.f32.u32 	%f268, %r188;
	mov.f32 	%f269, 0f3F800000;
	sub.f32 	%f19, %f269, %f519;
	cvt.rn.f32.s32 	%f270, %r1;
	div.rn.f32 	%f271, %f12, %f270;
	cvt.rn.f32.u32 	%f272, %r2;
	mul.f32 	%f273, %f271, %f272;
	sub.f32 	%f274, %f4, %f268;
	neg.f32 	%f275, %f274;
	div.rn.f32 	%f276, %f275, %f268;
	mul.f32 	%f524, %f276, %f273;
	cvt.f64.f32 	%fd1, %f524;
	{
	.reg .b32 %temp; 
	mov.b64 	{%temp, %r19}, %fd1;
	}
	mov.f64 	%fd37, 0d4000000000000000;
	{
	.reg .b32 %temp; 
	mov.b64 	{%temp, %r189}, %fd37;
	}
	and.b32  	%r21, %r189, 2146435072;
	setp.eq.s32 	%p25, %r21, 1062207488;
	abs.f64 	%fd2, %fd1;
	{ // callseq 0, 0
	.param .b64 param0;
	st.param.f64 	[param0], %fd2;
	.param .b64 param1;
	st.param.f64 	[param1], 0d4000000000000000;
	.param .b64 retval0;
	call.uni (retval0), 
	__internal_accurate_pow, 
	(
	param0, 
	param1
	);
	ld.param.f64 	%fd38, [retval0];
	} // callseq 0
	setp.lt.s32 	%p26, %r19, 0;
	neg.f64 	%fd40, %fd38;
	selp.f64 	%fd41, %fd40, %fd38, %p25;
	selp.f64 	%fd101, %fd41, %fd38, %p26;
	setp.neu.f32 	%p27, %f524, 0f00000000;
	@%p27 bra 	$L__BB0_16;
	setp.eq.s32 	%p28, %r21, 1062207488;
	selp.b32 	%r190, %r19, 0, %p28;
	setp.lt.s32 	%p29, %r189, 0;
	or.b32  	%r191, %r190, 2146435072;
	selp.b32 	%r192, %r191, %r190, %p29;
	mov.b32 	%r193, 0;
	mov.b64 	%fd101, {%r193, %r192};
$L__BB0_16:
	add.f64 	%fd42, %fd1, 0d4000000000000000;
	{
	.reg .b32 %temp; 
	mov.b64 	{%temp, %r194}, %fd42;
	}
	and.b32  	%r195, %r194, 2146435072;
	setp.ne.s32 	%p30, %r195, 2146435072;
	@%p30 bra 	$L__BB0_21;
	setp.num.f32 	%p31, %f524, %f524;
	@%p31 bra 	$L__BB0_19;
	mov.f64 	%fd43, 0d4000000000000000;
	add.rn.f64 	%fd101, %fd1, %fd43;
	bra.uni 	$L__BB0_21;
$L__BB0_19:
	setp.neu.f64 	%p32, %fd2, 0d7FF0000000000000;
	@%p32 bra 	$L__BB0_21;
	setp.lt.s32 	%p33, %r19, 0;
	setp.eq.s32 	%p34, %r21, 1062207488;
	setp.lt.s32 	%p35, %r189, 0;
	selp.b32 	%r197, 0, 2146435072, %p35;
	and.b32  	%r198, %r189, 2147483647;
	setp.ne.s32 	%p36, %r198, 1071644672;
	or.b32  	%r199, %r197, -2147483648;
	selp.b32 	%r200, %r199, %r197, %p36;
	selp.b32 	%r201, %r200, %r197, %p34;
	selp.b32 	%r202, %r201, %r197, %p33;
	mov.b32 	%r203, 0;
	mov.b64 	%fd101, {%r203, %r202};
$L__BB0_21:
	setp.eq.f32 	%p37, %f524, 0f3F800000;
	mov.f64 	%fd44, 0d3FF0000000000000;
	sub.f64 	%fd45, %fd44, %fd101;
	sqrt.rn.f64 	%fd46, %fd45;
	cvt.rn.f32.f64 	%f277, %fd46;
	selp.f32 	%f525, 0f00000000, %f277, %p37;
	setp.eq.f32 	%p38, %f2, 0f00000000;
	@%p38 bra 	$L__BB0_55;
	mul.f32 	%f22, %f2, %f5;
	mul.f32 	%f278, %f22, 0f3F22F983;
	cvt.rni.s32.f32 	%r451, %f278;
	cvt.rn.f32.s32 	%f279, %r451;
	fma.rn.f32 	%f280, %f279, 0fBFC90FDA, %f22;
	fma.rn.f32 	%f281, %f279, 0fB3A22168, %f280;
	fma.rn.f32 	%f523, %f279, 0fA7C234C5, %f281;
	abs.f32 	%f24, %f22;
	setp.ltu.f32 	%p39, %f24, 0f47CE4780;
	mov.u32 	%r439, %r451;
	mov.f32 	%f520, %f523;
	@%p39 bra 	$L__BB0_30;
	setp.neu.f32 	%p40, %f24, 0f7F800000;
	@%p40 bra 	$L__BB0_25;
	mov.f32 	%f284, 0f00000000;
	mul.rn.f32 	%f520, %f22, %f284;
	mov.b32 	%r439, 0;
	bra.uni 	$L__BB0_30;
$L__BB0_25:
	mov.b32 	%r23, %f22;
	shl.b32 	%r205, %r23, 8;
	or.b32  	%r24, %r205, -2147483648;
	mov.b64 	%rd197, 0;
	mov.b32 	%r436, 0;
	mov.u64 	%rd195, __cudart_i2opi_f;
	mov.u64 	%rd196, %rd1;
$L__BB0_26:
	.pragma "nounroll";
	ld.global.nc.u32 	%r206, [%rd195];
	mad.wide.u32 	%rd92, %r206, %r24, %rd197;
	shr.u64 	%rd197, %rd92, 32;
	st.local.u32 	[%rd196], %rd92;
	add.s32 	%r436, %r436, 1;
	add.s64 	%rd196, %rd196, 4;
	add.s64 	%rd195, %rd195, 4;
	setp.ne.s32 	%p41, %r436, 6;
	@%p41 bra 	$L__BB0_26;
	shr.u32 	%r207, %r23, 23;
	st.local.u32 	[%rd1+24], %rd197;
	and.b32  	%r27, %r207, 31;
	and.b32  	%r208, %r207, 224;
	add.s32 	%r209, %r208, -128;
	shr.u32 	%r210, %r209, 5;
	mul.wide.u32 	%rd93, %r210, 4;
	sub.s64 	%rd16, %rd1, %rd93;
	ld.local.u32 	%r437, [%rd16+24];
	ld.local.u32 	%r438, [%rd16+20];
	setp.eq.s32 	%p42, %r27, 0;
	@%p42 bra 	$L__BB0_29;
	shf.l.wrap.b32 	%r437, %r438, %r437, %r27;
	ld.local.u32 	%r211, [%rd16+16];
	shf.l.wrap.b32 	%r438, %r211, %r438, %r27;
$L__BB0_29:
	shr.u32 	%r212, %r437, 30;
	shf.l.wrap.b32 	%r213, %r438, %r437, 2;
	shl.b32 	%r214, %r438, 2;
	shr.u32 	%r215, %r213, 31;
	add.s32 	%r216, %r215, %r212;
	neg.s32 	%r217, %r216;
	setp.lt.s32 	%p43, %r23, 0;
	selp.b32 	%r439, %r217, %r216, %p43;
	xor.b32  	%r218, %r213, %r23;
	shr.s32 	%r219, %r213, 31;
	xor.b32  	%r220, %r219, %r213;
	xor.b32  	%r221, %r219, %r214;
	cvt.u64.u32 	%rd94, %r220;
	shl.b64 	%rd95, %rd94, 32;
	cvt.u64.u32 	%rd96, %r221;
	or.b64  	%rd97, %rd95, %rd96;
	cvt.rn.f64.s64 	%fd47, %rd97;
	mul.f64 	%fd48, %fd47, 0d3BF921FB54442D19;
	cvt.rn.f32.f64 	%f282, %fd48;
	neg.f32 	%f283, %f282;
	setp.lt.s32 	%p44, %r218, 0;
	selp.f32 	%f520, %f283, %f282, %p44;
$L__BB0_30:
	setp.ltu.f32 	%p45, %f24, 0f47CE4780;
	add.s32 	%r223, %r439, 1;
	mul.rn.f32 	%f285, %f520, %f520;
	and.b32  	%r224, %r439, 1;
	setp.eq.b32 	%p46, %r224, 1;
	selp.f32 	%f286, %f520, 0f3F800000, %p46;
	fma.rn.f32 	%f287, %f285, %f286, 0f00000000;
	fma.rn.f32 	%f288, %f285, 0f37CBAC00, 0fBAB607ED;
	selp.f32 	%f289, 0fB94D4153, %f288, %p46;
	selp.f32 	%f290, 0f3C0885E4, 0f3D2AAABB, %p46;
	fma.rn.f32 	%f291, %f289, %f285, %f290;
	selp.f32 	%f292, 0fBE2AAAA8, 0fBEFFFFFF, %p46;
	fma.rn.f32 	%f293, %f291, %f285, %f292;
	fma.rn.f32 	%f294, %f293, %f287, %f286;
	and.b32  	%r225, %r223, 2;
	setp.eq.s32 	%p47, %r225, 0;
	mov.f32 	%f295, 0f00000000;
	sub.f32 	%f296, %f295, %f294;
	selp.f32 	%f28, %f294, %f296, %p47;
	mov.u32 	%r443, %r451;
	mov.f32 	%f521, %f523;
	@%p45 bra 	$L__BB0_38;
	setp.neu.f32 	%p48, %f24, 0f7F800000;
	@%p48 bra 	$L__BB0_33;
	mov.f32 	%f299, 0f00000000;
	mul.rn.f32 	%f521, %f22, %f299;
	mov.b32 	%r443, 0;
	bra.uni 	$L__BB0_38;
$L__BB0_33:
	mov.b32 	%r36, %f22;
	shl.b32 	%r227, %r36, 8;
	or.b32  	%r37, %r227, -2147483648;
	mov.b64 	%rd200, 0;
	mov.b32 	%r440, 0;
	mov.u64 	%rd198, __cudart_i2opi_f;
	mov.u64 	%rd199, %rd1;
$L__BB0_34:
	.pragma "nounroll";
	ld.global.nc.u32 	%r228, [%rd198];
	mad.wide.u32 	%rd100, %r228, %r37, %rd200;
	shr.u64 	%rd200, %rd100, 32;
	st.local.u32 	[%rd199], %rd100;
	add.s32 	%r440, %r440, 1;
	add.s64 	%rd199, %rd199, 4;
	add.s64 	%rd198, %rd198, 4;
	setp.ne.s32 	%p49, %r440, 6;
	@%p49 bra 	$L__BB0_34;
	shr.u32 	%r229, %r36, 23;
	st.local.u32 	[%rd1+24], %rd200;
	and.b32  	%r40, %r229, 31;
	and.b32  	%r230, %r229, 224;
	add.s32 	%r231, %r230, -128;
	shr.u32 	%r232, %r231, 5;
	mul.wide.u32 	%rd101, %r232, 4;
	sub.s64 	%rd23, %rd1, %rd101;
	ld.local.u32 	%r441, [%rd23+24];
	ld.local.u32 	%r442, [%rd23+20];
	setp.eq.s32 	%p50, %r40, 0;
	@%p50 bra 	$L__BB0_37;
	shf.l.wrap.b32 	%r441, %r442, %r441, %r40;
	ld.local.u32 	%r233, [%rd23+16];
	shf.l.wrap.b32 	%r442, %r233, %r442, %r40;
$L__BB0_37:
	shr.u32 	%r234, %r441, 30;
	shf.l.wrap.b32 	%r235, %r442, %r441, 2;
	shl.b32 	%r236, %r442, 2;
	shr.u32 	%r237, %r235, 31;
	add.s32 	%r238, %r237, %r234;
	neg.s32 	%r239, %r238;
	setp.lt.s32 	%p51, %r36, 0;
	selp.b32 	%r443, %r239, %r238, %p51;
	xor.b32  	%r240, %r235, %r36;
	shr.s32 	%r241, %r235, 31;
	xor.b32  	%r242, %r241, %r235;
	xor.b32  	%r243, %r241, %r236;
	cvt.u64.u32 	%rd102, %r242;
	shl.b64 	%rd103, %rd102, 32;
	cvt.u64.u32 	%rd104, %r243;
	or.b64  	%rd105, %rd103, %rd104;
	cvt.rn.f64.s64 	%fd49, %rd105;
	mul.f64 	%fd50, %fd49, 0d3BF921FB54442D19;
	cvt.rn.f32.f64 	%f297, %fd50;
	neg.f32 	%f298, %f297;
	setp.lt.s32 	%p52, %r240, 0;
	selp.f32 	%f521, %f298, %f297, %p52;
$L__BB0_38:
	setp.ltu.f32 	%p53, %f24, 0f47CE4780;
	mul.rn.f32 	%f300, %f521, %f521;
	and.b32  	%r245, %r443, 1;
	setp.eq.b32 	%p54, %r245, 1;
	selp.f32 	%f301, 0f3F800000, %f521, %p54;
	fma.rn.f32 	%f302, %f300, %f301, 0f00000000;
	fma.rn.f32 	%f303, %f300, 0f37CBAC00, 0fBAB607ED;
	selp.f32 	%f304, %f303, 0fB94D4153, %p54;
	selp.f32 	%f305, 0f3D2AAABB, 0f3C0885E4, %p54;
	fma.rn.f32 	%f306, %f304, %f300, %f305;
	selp.f32 	%f307, 0fBEFFFFFF, 0fBE2AAAA8, %p54;
	fma.rn.f32 	%f308, %f306, %f300, %f307;
	fma.rn.f32 	%f309, %f308, %f302, %f301;
	and.b32  	%r246, %r443, 2;
	setp.eq.s32 	%p55, %r246, 0;
	mov.f32 	%f310, 0f00000000;
	sub.f32 	%f311, %f310, %f309;
	selp.f32 	%f312, %f309, %f311, %p55;
	mul.f32 	%f313, %f524, %f312;
	mul.f32 	%f314, %f525, %f28;
	sub.f32 	%f32, %f314, %f313;
	mov.u32 	%r447, %r451;
	mov.f32 	%f522, %f523;
	@%p53 bra 	$L__BB0_46;
	setp.neu.f32 	%p56, %f24, 0f7F800000;
	@%p56 bra 	$L__BB0_41;
	mov.f32 	%f317, 0f00000000;
	mul.rn.f32 	%f522, %f22, %f317;
	mov.b32 	%r447, 0;
	bra.uni 	$L__BB0_46;
$L__BB0_41:
	mov.b32 	%r49, %f22;
	shl.b32 	%r248, %r49, 8;
	or.b32  	%r50, %r248, -2147483648;
	mov.b64 	%rd203, 0;
	mov.b32 	%r444, 0;
	mov.u64 	%rd201, __cudart_i2opi_f;
	mov.u64 	%rd202, %rd1;
$L__BB0_42:
	.pragma "nounroll";
	ld.global.nc.u32 	%r249, [%rd201];
	mad.wide.u32 	%rd108, %r249, %r50, %rd203;
	shr.u64 	%rd203, %rd108, 32;
	st.local.u32 	[%rd202], %rd108;
	add.s32 	%r444, %r444, 1;
	add.s64 	%rd202, %rd202, 4;
	add.s64 	%rd201, %rd201, 4;
	setp.ne.s32 	%p57, %r444, 6;
	@%p57 bra 	$L__BB0_42;
	shr.u32 	%r250, %r49, 23;
	st.local.u32 	[%rd1+24], %rd203;
	and.b32  	%r53, %r250, 31;
	and.b32  	%r251, %r250, 224;
	add.s32 	%r252, %r251, -128;
	shr.u32 	%r253, %r252, 5;
	mul.wide.u32 	%rd109, %r253, 4;
	sub.s64 	%rd30, %rd1, %rd109;
	ld.local.u32 	%r445, [%rd30+24];
	ld.local.u32 	%r446, [%rd30+20];
	setp.eq.s32 	%p58, %r53, 0;
	@%p58 bra 	$L__BB0_45;
	shf.l.wrap.b32 	%r445, %r446, %r445, %r53;
	ld.local.u32 	%r254, [%rd30+16];
	shf.l.wrap.b32 	%r446, %r254, %r446, %r53;
$L__BB0_45:
	shr.u32 	%r255, %r445, 30;
	shf.l.wrap.b32 	%r256, %r446, %r445, 2;
	shl.b32 	%r257, %r446, 2;
	shr.u32 	%r258, %r256, 31;
	add.s32 	%r259, %r258, %r255;
	neg.s32 	%r260, %r259;
	setp.lt.s32 	%p59, %r49, 0;
	selp.b32 	%r447, %r260, %r259, %p59;
	xor.b32  	%r261, %r256, %r49;
	shr.s32 	%r262, %r256, 31;
	xor.b32  	%r263, %r262, %r256;
	xor.b32  	%r264, %r262, %r257;
	cvt.u64.u32 	%rd110, %r263;
	shl.b64 	%rd111, %rd110, 32;
	cvt.u64.u32 	%rd112, %r264;
	or.b64  	%rd113, %rd111, %rd112;
	cvt.rn.f64.s64 	%fd51, %rd113;
	mul.f64 	%fd52, %fd51, 0d3BF921FB54442D19;
	cvt.rn.f32.f64 	%f315, %fd52;
	neg.f32 	%f316, %f315;
	setp.lt.s32 	%p60, %r261, 0;
	selp.f32 	%f522, %f316, %f315, %p60;
$L__BB0_46:
	setp.ltu.f32 	%p61, %f24, 0f47CE4780;
	mul.rn.f32 	%f318, %f522, %f522;
	and.b32  	%r266, %r447, 1;
	setp.eq.b32 	%p62, %r266, 1;
	selp.f32 	%f319, 0f3F800000, %f522, %p62;
	fma.rn.f32 	%f320, %f318, %f319, 0f00000000;
	fma.rn.f32 	%f321, %f318, 0f37CBAC00, 0fBAB607ED;
	selp.f32 	%f322, %f321, 0fB94D4153, %p62;
	selp.f32 	%f323, 0f3D2AAABB, 0f3C0885E4, %p62;
	fma.rn.f32 	%f324, %f322, %f318, %f323;
	selp.f32 	%f325, 0fBEFFFFFF, 0fBE2AAAA8, %p62;
	fma.rn.f32 	%f326, %f324, %f318, %f325;
	fma.rn.f32 	%f327, %f326, %f320, %f319;
	and.b32  	%r267, %r447, 2;
	setp.eq.s32 	%p63, %r267, 0;
	mov.f32 	%f328, 0f00000000;
	sub.f32 	%f329, %f328, %f327;
	selp.f32 	%f330, %f327, %f329, %p63;
	mul.f32 	%f36, %f525, %f330;
	@%p61 bra 	$L__BB0_54;
	setp.neu.f32 	%p64, %f24, 0f7F800000;
	@%p64 bra 	$L__BB0_49;
	mov.f32 	%f333, 0f00000000;
	mul.rn.f32 	%f523, %f22, %f333;
	mov.b32 	%r451, 0;
	bra.uni 	$L__BB0_54;
$L__BB0_49:
	mov.b32 	%r62, %f22;
	shl.b32 	%r269, %r62, 8;
	or.b32  	%r63, %r269, -2147483648;
	mov.b64 	%rd206, 0;
	mov.b32 	%r448, 0;
	mov.u64 	%rd204, __cudart_i2opi_f;
	mov.u64 	%rd205, %rd1;
$L__BB0_50:
	.pragma "nounroll";
	ld.global.nc.u32 	%r270, [%rd204];
	mad.wide.u32 	%rd116, %r270, %r63, %rd206;
	shr.u64 	%rd206, %rd116, 32;
	st.local.u32 	[%rd205], %rd116;
	add.s32 	%r448, %r448, 1;
	add.s64 	%rd205, %rd205, 4;
	add.s64 	%rd204, %rd204, 4;
	setp.ne.s32 	%p65, %r448, 6;
	@%p65 bra 	$L__BB0_50;
	shr.u32 	%r271, %r62, 23;
	st.local.u32 	[%rd1+24], %rd206;
	and.b32  	%r66, %r271, 31;
	and.b32  	%r272, %r271, 224;
	add.s32 	%r273, %r272, -128;
	shr.u32 	%r274, %r273, 5;
	mul.wide.u32 	%rd117, %r274, 4;
	sub.s64 	%rd37, %rd1, %rd117;
	ld.local.u32 	%r449, [%rd37+24];
	ld.local.u32 	%r450, [%rd37+20];
	setp.eq.s32 	%p66, %r66, 0;
	@%p66 bra 	$L__BB0_53;
	shf.l.wrap.b32 	%r449, %r450, %r449, %r66;
	ld.local.u32 	%r275, [%rd37+16];
	shf.l.wrap.b32 	%r450, %r275, %r450, %r66;
$L__BB0_53:
	shr.u32 	%r276, %r449, 30;
	shf.l.wrap.b32 	%r277, %r450, %r449, 2;
	shl.b32 	%r278, %r450, 2;
	shr.u32 	%r279, %r277, 31;
	add.s32 	%r280, %r279, %r276;
	neg.s32 	%r281, %r280;
	setp.lt.s32 	%p67, %r62, 0;
	selp.b32 	%r451, %r281, %r280, %p67;
	xor.b32  	%r282, %r277, %r62;
	shr.s32 	%r283, %r277, 31;
	xor.b32  	%r284, %r283, %r277;
	xor.b32  	%r285, %r283, %r278;
	cvt.u64.u32 	%rd118, %r284;
	shl.b64 	%rd119, %rd118, 32;
	cvt.u64.u32 	%rd120, %r285;
	or.b64  	%rd121, %rd119, %rd120;
	cvt.rn.f64.s64 	%fd53, %rd121;
	mul.f64 	%fd54, %fd53, 0d3BF921FB54442D19;
	cvt.rn.f32.f64 	%f331, %fd54;
	neg.f32 	%f332, %f331;
	setp.lt.s32 	%p68, %r282, 0;
	selp.f32 	%f523, %f332, %f331, %p68;
$L__BB0_54:
	add.s32 	%r287, %r451, 1;
	mul.rn.f32 	%f334, %f523, %f523;
	and.b32  	%r288, %r451, 1;
	setp.eq.b32 	%p69, %r288, 1;
	selp.f32 	%f335, %f523, 0f3F800000, %p69;
	fma.rn.f32 	%f336, %f334, %f335, 0f00000000;
	fma.rn.f32 	%f337, %f334, 0f37CBAC00, 0fBAB607ED;
	selp.f32 	%f338, 0fB94D4153, %f337, %p69;
	selp.f32 	%f339, 0f3C0885E4, 0f3D2AAABB, %p69;
	fma.rn.f32 	%f340, %f338, %f334, %f339;
	selp.f32 	%f341, 0fBE2AAAA8, 0fBEFFFFFF, %p69;
	fma.rn.f32 	%f342, %f340, %f334, %f341;
	fma.rn.f32 	%f343, %f342, %f336, %f335;
	and.b32  	%r289, %r287, 2;
	setp.eq.s32 	%p70, %r289, 0;
	mov.f32 	%f344, 0f00000000;
	sub.f32 	%f345, %f344, %f343;
	selp.f32 	%f346, %f343, %f345, %p70;
	fma.rn.f32 	%f524, %f524, %f346, %f36;
	mov.f32 	%f525, %f32;
$L__BB0_55:
	sqrt.rn.f32 	%f347, %f19;
	mul.f32 	%f530, %f347, %f525;
	mul.f32 	%f531, %f13, %f525;
	setp.eq.f32 	%p71, %f1, 0f00000000;
	@%p71 bra 	$L__BB0_89;
	mul.f32 	%f45, %f1, %f5;
	mul.f32 	%f348, %f45, 0f3F22F983;
	cvt.rni.s32.f32 	%r467, %f348;
	cvt.rn.f32.s32 	%f349, %r467;
	fma.rn.f32 	%f350, %f349, 0fBFC90FDA, %f45;
	fma.rn.f32 	%f351, %f349, 0fB3A22168, %f350;
	fma.rn.f32 	%f529, %f349, 0fA7C234C5, %f351;
	abs.f32 	%f47, %f45;
	setp.ltu.f32 	%p72, %f47, 0f47CE4780;
	mov.u32 	%r455, %r467;
	mov.f32 	%f526, %f529;
	@%p72 bra 	$L__BB0_64;
	setp.neu.f32 	%p73, %f47, 0f7F800000;
	@%p73 bra 	$L__BB0_59;
	mov.f32 	%f354, 0f00000000;
	mul.rn.f32 	%f526, %f45, %f354;
	mov.b32 	%r455, 0;
	bra.uni 	$L__BB0_64;
$L__BB0_59:
	mov.b32 	%r76, %f45;
	shl.b32 	%r291, %r76, 8;
	or.b32  	%r77, %r291, -2147483648;
	mov.b64 	%rd209, 0;
	mov.b32 	%r452, 0;
	mov.u64 	%rd207, __cudart_i2opi_f;
	mov.u64 	%rd208, %rd1;
$L__BB0_60:
	.pragma "nounroll";
	ld.global.nc.u32 	%r292, [%rd207];
	mad.wide.u32 	%rd124, %r292, %r77, %rd209;
	shr.u64 	%rd209, %rd124, 32;
	st.local.u32 	[%rd208], %rd124;
	add.s32 	%r452, %r452, 1;
	add.s64 	%rd208, %rd208, 4;
	add.s64 	%rd207, %rd207, 4;
	setp.ne.s32 	%p74, %r452, 6;
	@%p74 bra 	$L__BB0_60;
	shr.u32 	%r293, %r76, 23;
	st.local.u32 	[%rd1+24], %rd209;
	and.b32  	%r80, %r293, 31;
	and.b32  	%r294, %r293, 224;
	add.s32 	%r295, %r294, -128;
	shr.u32 	%r296, %r295, 5;
	mul.wide.u32 	%rd125, %r296, 4;
	sub.s64 	%rd44, %rd1, %rd125;
	ld.local.u32 	%r453, [%rd44+24];
	ld.local.u32 	%r454, [%rd44+20];
	setp.eq.s32 	%p75, %r80, 0;
	@%p75 bra 	$L__BB0_63;
	shf.l.wrap.b32 	%r453, %r454, %r453, %r80;
	ld.local.u32 	%r297, [%rd44+16];
	shf.l.wrap.b32 	%r454, %r297, %r454, %r80;
$L__BB0_63:
	shr.u32 	%r298, %r453, 30;
	shf.l.wrap.b32 	%r299, %r454, %r453, 2;
	shl.b32 	%r300, %r454, 2;
	shr.u32 	%r301, %r299, 31;
	add.s32 	%r302, %r301, %r298;
	neg.s32 	%r303, %r302;
	setp.lt.s32 	%p76, %r76, 0;
	selp.b32 	%r455, %r303, %r302, %p76;
	xor.b32  	%r304, %r299, %r76;
	shr.s32 	%r305, %r299, 31;
	xor.b32  	%r306, %r305, %r299;
	xor.b32  	%r307, %r305, %r300;
	cvt.u64.u32 	%rd126, %r306;
	shl.b64 	%rd127, %rd126, 32;
	cvt.u64.u32 	%rd128, %r307;
	or.b64  	%rd129, %rd127, %rd128;
	cvt.rn.f64.s64 	%fd55, %rd129;
	mul.f64 	%fd56, %fd55, 0d3BF921FB54442D19;
	cvt.rn.f32.f64 	%f352, %fd56;
	neg.f32 	%f353, %f352;
	setp.lt.s32 	%p77, %r304, 0;
	selp.f32 	%f526, %f353, %f352, %p77;
$L__BB0_64:
	setp.ltu.f32 	%p78, %f47, 0f47CE4780;
	add.s32 	%r309, %r455, 1;
	mul.rn.f32 	%f355, %f526, %f526;
	and.b32  	%r310, %r455, 1;
	setp.eq.b32 	%p79, %r310, 1;
	selp.f32 	%f356, %f526, 0f3F800000, %p79;
	fma.rn.f32 	%f357, %f355, %f356, 0f00000000;
	fma.rn.f32 	%f358, %f355, 0f37CBAC00, 0fBAB607ED;
	selp.f32 	%f359, 0fB94D4153, %f358, %p79;
	selp.f32 	%f360, 0f3C0885E4, 0f3D2AAABB, %p79;
	fma.rn.f32 	%f361, %f359, %f355, %f360;
	selp.f32 	%f362, 0fBE2AAAA8, 0fBEFFFFFF, %p79;
	fma.rn.f32 	%f363, %f361, %f355, %f362;
	fma.rn.f32 	%f364, %f363, %f357, %f356;
	and.b32  	%r311, %r309, 2;
	setp.eq.s32 	%p80, %r311, 0;
	mov.f32 	%f365, 0f00000000;
	sub.f32 	%f366, %f365, %f364;
	selp.f32 	%f51, %f364, %f366, %p80;
	mov.u32 	%r459, %r467;
	mov.f32 	%f527, %f529;
	@%p78 bra 	$L__BB0_72;
	setp.neu.f32 	%p81, %f47, 0f7F800000;
	@%p81 bra 	$L__BB0_67;
	mov.f32 	%f369, 0f00000000;
	mul.rn.f32 	%f527, %f45, %f369;
	mov.b32 	%r459, 0;
	bra.uni 	$L__BB0_72;
$L__BB0_67:
	mov.b32 	%r89, %f45;
	shl.b32 	%r313, %r89, 8;
	or.b32  	%r90, %r313, -2147483648;
	mov.b64 	%rd212, 0;
	mov.b32 	%r456, 0;
	mov.u64 	%rd210, __cudart_i2opi_f;
	mov.u64 	%rd211, %rd1;
$L__BB0_68:
	.pragma "nounroll";
	ld.global.nc.u32 	%r314, [%rd210];
	mad.wide.u32 	%rd132, %r314, %r90, %rd212;
	shr.u64 	%rd212, %rd132, 32;
	st.local.u32 	[%rd211], %rd132;
	add.s32 	%r456, %r456, 1;
	add.s64 	%rd211, %rd211, 4;
	add.s64 	%rd210, %rd210, 4;
	setp.ne.s32 	%p82, %r456, 6;
	@%p82 bra 	$L__BB0_68;
	shr.u32 	%r315, %r89, 23;
	st.local.u32 	[%rd1+24], %rd212;
	and.b32  	%r93, %r315, 31;
	and.b32  	%r316, %r315, 224;
	add.s32 	%r317, %r316, -128;
	shr.u32 	%r318, %r317, 5;
	mul.wide.u32 	%rd133, %r318, 4;
	sub.s64 	%rd51, %rd1, %rd133;
	ld.local.u32 	%r457, [%rd51+24];
	ld.local.u32 	%r458, [%rd51+20];
	setp.eq.s32 	%p83, %r93, 0;
	@%p83 bra 	$L__BB0_71;
	shf.l.wrap.b32 	%r457, %r458, %r457, %r93;
	ld.local.u32 	%r319, [%rd51+16];
	shf.l.wrap.b32 	%r458, %r319, %r458, %r93;
$L__BB0_71:
	shr.u32 	%r320, %r457, 30;
	shf.l.wrap.b32 	%r321, %r458, %r457, 2;
	shl.b32 	%r322, %r458, 2;
	shr.u32 	%r323, %r321, 31;
	add.s32 	%r324, %r323, %r320;
	neg.s32 	%r325, %r324;
	setp.lt.s32 	%p84, %r89, 0;
	selp.b32 	%r459, %r325, %r324, %p84;
	xor.b32  	%r326, %r321, %r89;
	shr.s32 	%r327, %r321, 31;
	xor.b32  	%r328, %r327, %r321;
	xor.b32  	%r329, %r327, %r322;
	cvt.u64.u32 	%rd134, %r328;
	shl.b64 	%rd135, %rd134, 32;
	cvt.u64.u32 	%rd136, %r329;
	or.b64  	%rd137, %rd135, %rd136;
	cvt.rn.f64.s64 	%fd57, %rd137;
	mul.f64 	%fd58, %fd57, 0d3BF921FB54442D19;
	cvt.rn.f32.f64 	%f367, %fd58;
	neg.f32 	%f368, %f367;
	setp.lt.s32 	%p85, %r326, 0;
	selp.f32 	%f527, %f368, %f367, %p85;
$L__BB0_72:
	setp.ltu.f32 	%p86, %f47, 0f47CE4780;
	mul.rn.f32 	%f370, %f527, %f527;
	and.b32  	%r331, %r459, 1;
	setp.eq.b32 	%p87, %r331, 1;
	selp.f32 	%f371, 0f3F800000, %f527, %p87;
	fma.rn.f32 	%f372, %f370, %f371, 0f00000000;
	fma.rn.f32 	%f373, %f370, 0f37CBAC00, 0fBAB607ED;
	selp.f32 	%f374, %f373, 0fB94D4153, %p87;
	selp.f32 	%f375, 0f3D2AAABB, 0f3C0885E4, %p87;
	fma.rn.f32 	%f376, %f374, %f370, %f375;
	selp.f32 	%f377, 0fBEFFFFFF, 0fBE2AAAA8, %p87;
	fma.rn.f32 	%f378, %f376, %f370, %f377;
	fma.rn.f32 	%f379, %f378, %f372, %f371;
	and.b32  	%r332, %r459, 2;
	setp.eq.s32 	%p88, %r332, 0;
	mov.f32 	%f380, 0f00000000;
	sub.f32 	%f381, %f380, %f379;
	selp.f32 	%f382, %f379, %f381, %p88;
	mul.f32 	%f383, %f531, %f382;
	mul.f32 	%f384, %f530, %f51;
	sub.f32 	%f55, %f384, %f383;
	mov.u32 	%r463, %r467;
	mov.f32 	%f528, %f529;
	@%p86 bra 	$L__BB0_80;
	setp.neu.f32 	%p89, %f47, 0f7F800000;
	@%p89 bra 	$L__BB0_75;
	mov.f32 	%f387, 0f00000000;
	mul.rn.f32 	%f528, %f45, %f387;
	mov.b32 	%r463, 0;
	bra.uni 	$L__BB0_80;
$L__BB0_75:
	mov.b32 	%r102, %f45;
	shl.b32 	%r334, %r102, 8;
	or.b32  	%r103, %r334, -2147483648;
	mov.b64 	%rd215, 0;
	mov.b32 	%r460, 0;
	mov.u64 	%rd213, __cudart_i2opi_f;
	mov.u64 	%rd214, %rd1;
$L__BB0_76:
	.pragma "nounroll";
	ld.global.nc.u32 	%r335, [%rd213];
	mad.wide.u32 	%rd140, %r335, %r103, %rd215;
	shr.u64 	%rd215, %rd140, 32;
	st.local.u32 	[%rd214], %rd140;
	add.s32 	%r460, %r460, 1;
	add.s64 	%rd214, %rd214, 4;
	add.s64 	%rd213, %rd213, 4;
	setp.ne.s32 	%p90, %r460, 6;
	@%p90 bra 	$L__BB0_76;
	shr.u32 	%r336, %r102, 23;
	st.local.u32 	[%rd1+24], %rd215;
	and.b32  	%r106, %r336, 31;
	and.b32  	%r337, %r336, 224;
	add.s32 	%r338, %r337, -128;
	shr.u32 	%r339, %r338, 5;
	mul.wide.u32 	%rd141, %r339, 4;
	sub.s64 	%rd58, %rd1, %rd141;
	ld.local.u32 	%r461, [%rd58+24];
	ld.local.u32 	%r462, [%rd58+20];
	setp.eq.s32 	%p91, %r106, 0;
	@%p91 bra 	$L__BB0_79;
	shf.l.wrap.b32 	%r461, %r462, %r461, %r106;
	ld.local.u32 	%r340, [%rd58+16];
	shf.l.wrap.b32 	%r462, %r340, %r462, %r106;
$L__BB0_79:
	shr.u32 	%r341, %r461, 30;
	shf.l.wrap.b32 	%r342, %r462, %r461, 2;
	shl.b32 	%r343, %r462, 2;
	shr.u32 	%r344, %r342, 31;
	add.s32 	%r345, %r344, %r341;
	neg.s32 	%r346, %r345;
	setp.lt.s32 	%p92, %r102, 0;
	selp.b32 	%r463, %r346, %r345, %p92;
	xor.b32  	%r347, %r342, %r102;
	shr.s32 	%r348, %r342, 31;
	xor.b32  	%r349, %r348, %r342;
	xor.b32  	%r350, %r348, %r343;
	cvt.u64.u32 	%rd142, %r349;
	shl.b64 	%rd143, %rd142, 32;
	cvt.u64.u32 	%rd144, %r350;
	or.b64  	%rd145, %rd143, %rd144;
	cvt.rn.f64.s64 	%fd59, %rd145;
	mul.f64 	%fd60, %fd59, 0d3BF921FB54442D19;
	cvt.rn.f32.f64 	%f385, %fd60;
	neg.f32 	%f386, %f385;
	setp.lt.s32 	%p93, %r347, 0;
	selp.f32 	%f528, %f386, %f385, %p93;
$L__BB0_80:
	setp.ltu.f32 	%p94, %f47, 0f47CE4780;
	mul.rn.f32 	%f388, %f528, %f528;
	and.b32  	%r352, %r463, 1;
	setp.eq.b32 	%p95, %r352, 1;
	selp.f32 	%f389, 0f3F800000, %f528, %p95;
	fma.rn.f32 	%f390, %f388, %f389, 0f00000000;
	fma.rn.f32 	%f391, %f388, 0f37CBAC00, 0fBAB607ED;
	selp.f32 	%f392, %f391, 0fB94D4153, %p95;
	selp.f32 	%f393, 0f3D2AAABB, 0f3C0885E4, %p95;
	fma.rn.f32 	%f394, %f392, %f388, %f393;
	selp.f32 	%f395, 0fBEFFFFFF, 0fBE2AAAA8, %p95;
	fma.rn.f32 	%f396, %f394, %f388, %f395;
	fma.rn.f32 	%f397, %f396, %f390, %f389;
	and.b32  	%r353, %r463, 2;
	setp.eq.s32 	%p96, %r353, 0;
	mov.f32 	%f398, 0f00000000;
	sub.f32 	%f399, %f398, %f397;
	selp.f32 	%f400, %f397, %f399, %p96;
	mul.f32 	%f59, %f530, %f400;
	@%p94 bra 	$L__BB0_88;
	setp.neu.f32 	%p97, %f47, 0f7F800000;
	@%p97 bra 	$L__BB0_83;
	mov.f32 	%f403, 0f00000000;
	mul.rn.f32 	%f529, %f45, %f403;
	mov.b32 	%r467, 0;
	bra.uni 	$L__BB0_88;
$L__BB0_83:
	mov.b32 	%r115, %f45;
	shl.b32 	%r355, %r115, 8;
	or.b32  	%r116, %r355, -2147483648;
	mov.b64 	%rd218, 0;
	mov.b32 	%r464, 0;
	mov.u64 	%rd216, __cudart_i2opi_f;
	mov.u64 	%rd217, %rd1;
$L__BB0_84:
	.pragma "nounroll";
	ld.global.nc.u32 	%r356, [%rd216];
	mad.wide.u32 	%rd148, %r356, %r116, %rd218;
	shr.u64 	%rd218, %rd148, 32;
	st.local.u32 	[%rd217], %rd148;
	add.s32 	%r464, %r464, 1;
	add.s64 	%rd217, %rd217, 4;
	add.s64 	%rd216, %rd216, 4;
	setp.ne.s32 	%p98, %r464, 6;
	@%p98 bra 	$L__BB0_84;
	shr.u32 	%r357, %r115, 23;
	st.local.u32 	[%rd1+24], %rd218;
	and.b32  	%r119, %r357, 31;
	and.b32  	%r358, %r357, 224;
	add.s32 	%r359, %r358, -128;
	shr.u32 	%r360, %r359, 5;
	mul.wide.u32 	%rd149, %r360, 4;
	sub.s64 	%rd65, %rd1, %rd149;
	ld.local.u32 	%r465, [%rd65+24];
	ld.local.u32 	%r466, [%rd65+20];
	setp.eq.s32 	%p99, %r119, 0;
	@%p99 bra 	$L__BB0_87;
	shf.l.wrap.b32 	%r465, %r466, %r465, %r119;
	ld.local.u32 	%r361, [%rd65+16];
	shf.l.wrap.b32 	%r466, %r361, %r466, %r119;
$L__BB0_87:
	shr.u32 	%r362, %r465, 30;
	shf.l.wrap.b32 	%r363, %r466, %r465, 2;
	shl.b32 	%r364, %r466, 2;
	shr.u32 	%r365, %r363, 31;
	add.s32 	%r366, %r365, %r362;
	neg.s32 	%r367, %r366;
	setp.lt.s32 	%p100, %r115, 0;
	selp.b32 	%r467, %r367, %r366, %p100;
	xor.b32  	%r368, %r363, %r115;
	shr.s32 	%r369, %r363, 31;
	xor.b32  	%r370, %r369, %r363;
	xor.b32  	%r371, %r369, %r364;
	cvt.u64.u32 	%rd150, %r370;
	shl.b64 	%rd151, %rd150, 32;
	cvt.u64.u32 	%rd152, %r371;
	or.b64  	%rd153, %rd151, %rd152;
	cvt.rn.f64.s64 	%fd61, %rd153;
	mul.f64 	%fd62, %fd61, 0d3BF921FB54442D19;
	cvt.rn.f32.f64 	%f401, %fd62;
	neg.f32 	%f402, %f401;
	setp.lt.s32 	%p101, %r368, 0;
	selp.f32 	%f529, %f402, %f401, %p101;
$L__BB0_88:
	add.s32 	%r373, %r467, 1;
	mul.rn.f32 	%f404, %f529, %f529;
	and.b32  	%r374, %r467, 1;
	setp.eq.b32 	%p102, %r374, 1;
	selp.f32 	%f405, %f529, 0f3F800000, %p102;
	fma.rn.f32 	%f406, %f404, %f405, 0f00000000;
	fma.rn.f32 	%f407, %f404, 0f37CBAC00, 0fBAB607ED;
	selp.f32 	%f408, 0fB94D4153, %f407, %p102;
	selp.f32 	%f409, 0f3C0885E4, 0f3D2AAABB, %p102;
	fma.rn.f32 	%f410, %f408, %f404, %f409;
	selp.f32 	%f411, 0fBE2AAAA8, 0fBEFFFFFF, %p102;
	fma.rn.f32 	%f412, %f410, %f404, %f411;
	fma.rn.f32 	%f413, %f412, %f406, %f405;
	and.b32  	%r375, %r373, 2;
	setp.eq.s32 	%p103, %r375, 0;
	mov.f32 	%f414, 0f00000000;
	sub.f32 	%f415, %f414, %f413;
	selp.f32 	%f416, %f413, %f415, %p103;
	fma.rn.f32 	%f531, %f531, %f416, %f59;
	mov.f32 	%f530, %f55;
$L__BB0_89:
	ld.const.u32 	%r128, [CountOfTrns];
	setp.lt.s32 	%p105, %r128, 1;
	mov.f32 	%f555, 0f3F800000;
	mov.pred 	%p198, -1;
	mov.f32 	%f551, 0f41800000;
	mov.f32 	%f552, %f551;
	mov.f32 	%f553, %f551;
	@%p105 bra 	$L__BB0_119;
	setp.eq.s32 	%p106, %r21, 1062207488;
	and.b32  	%r379, %r189, 2147483647;
	setp.ne.s32 	%p107, %r379, 1071644672;
	and.pred  	%p1, %p106, %p107;
	mov.u64 	%rd160, normals;
	add.s64 	%rd224, %rd160, 8;
	mov.u64 	%rd161, colors;
	add.s64 	%rd223, %rd161, 8;
	mov.u64 	%rd162, trPoint3;
	add.s64 	%rd221, %rd162, 8;
	mov.u64 	%rd163, trPoint1;
	add.s64 	%rd220, %rd163, 8;
	mov.u64 	%rd164, trPoint2;
	add.s64 	%rd219, %rd164, 4;
	neg.s32 	%r468, %r128;
	mov.f32 	%f553, 0f41800000;
	mov.f32 	%f554, 0f4B189680;
	mov.b16 	%rs7, 0;
	mov.f32 	%f555, 0f3F800000;
	mov.b32 	%r469, 0;
	mov.u64 	%rd222, dRatios;
	mov.f32 	%f552, %f553;
	mov.f32 	%f551, %f553;
$L__BB0_91:
	ld.const.f32 	%f74, [%rd224+-8];
	ld.const.f32 	%f75, [%rd224+-4];
	ld.const.f32 	%f424, [%rd224];
	ld.const.f32 	%f425, [%rd222];
	fma.rn.f32 	%f426, %f181, %f74, %f425;
	fma.rn.f32 	%f427, %f182, %f75, %f426;
	fma.rn.f32 	%f428, %f183, %f424, %f427;
	mul.f32 	%f429, %f531, %f75;
	fma.rn.f32 	%f430, %f530, %f74, %f429;
	fma.rn.f32 	%f80, %f524, %f424, %f430;
	setp.eq.f32 	%p108, %f80, 0f00000000;
	setp.ge.f32 	%p109, %f428, 0f00000000;
	and.pred  	%p110, %p108, %p109;
	@%p110 bra 	$L__BB0_117;
	neg.f32 	%f431, %f428;
	div.rn.f32 	%f81, %f431, %f80;
	setp.lt.f32 	%p111, %f81, 0f00000000;
	@%p111 bra 	$L__BB0_117;
	fma.rn.f32 	%f548, %f530, %f81, %f181;
	fma.rn.f32 	%f549, %f531, %f81, %f182;
	fma.rn.f32 	%f550, %f524, %f81, %f183;
	setp.eq.f32 	%p112, %f74, 0f00000000;
	@%p112 bra 	$L__BB0_95;
	ld.const.f32 	%f542, [%rd220+-4];
	ld.const.f32 	%f543, [%rd220];
	ld.const.f32 	%f544, [%rd219];
	ld.const.f32 	%f545, [%rd219+4];
	ld.const.f32 	%f546, [%rd221+-4];
	ld.const.f32 	%f547, [%rd221];
	mov.f32 	%f540, %f549;
	mov.f32 	%f541, %f550;
	bra.uni 	$L__BB0_98;
$L__BB0_95:
	setp.eq.f32 	%p113, %f75, 0f00000000;
	@%p113 bra 	$L__BB0_97;
	ld.const.f32 	%f542, [%rd220+-8];
	ld.const.f32 	%f543, [%rd220];
	ld.const.f32 	%f544, [%rd219+-4];
	ld.const.f32 	%f545, [%rd219+4];
	ld.const.f32 	%f546, [%rd221+-8];
	ld.const.f32 	%f547, [%rd221];
	mov.f32 	%f540, %f548;
	mov.f32 	%f541, %f550;
	bra.uni 	$L__BB0_98;
$L__BB0_97:
	ld.const.f32 	%f542, [%rd220+-8];
	ld.const.f32 	%f543, [%rd220+-4];
	ld.const.f32 	%f544, [%rd219+-4];
	ld.const.f32 	%f545, [%rd219];
	ld.const.f32 	%f546, [%rd221+-8];
	ld.const.f32 	%f547, [%rd221+-4];
	mov.f32 	%f540, %f548;
	mov.f32 	%f541, %f549;
$L__BB0_98:
	sub.f32 	%f432, %f542, %f540;
	sub.f32 	%f433, %f545, %f543;
	mul.f32 	%f434, %f432, %f433;
	sub.f32 	%f435, %f544, %f542;
	sub.f32 	%f436, %f543, %f541;
	mul.f32 	%f437, %f436, %f435;
	sub.f32 	%f111, %f434, %f437;
	sub.f32 	%f438, %f544, %f540;
	sub.f32 	%f439, %f547, %f545;
	mul.f32 	%f440, %f438, %f439;
	sub.f32 	%f441, %f546, %f544;
	sub.f32 	%f442, %f545, %f541;
	mul.f32 	%f443, %f442, %f441;
	sub.f32 	%f444, %f440, %f443;
	sub.f32 	%f445, %f546, %f540;
	sub.f32 	%f446, %f543, %f547;
	mul.f32 	%f447, %f445, %f446;
	sub.f32 	%f448, %f542, %f546;
	sub.f32 	%f449, %f547, %f541;
	mul.f32 	%f450, %f448, %f449;
	sub.f32 	%f451, %f447, %f450;
	setp.ge.f32 	%p114, %f111, 0f00000000;
	setp.ge.f32 	%p115, %f444, 0f00000000;
	and.pred  	%p116, %p114, %p115;
	setp.ge.f32 	%p117, %f451, 0f00000000;
	and.pred  	%p118, %p116, %p117;
	@%p118 bra 	$L__BB0_100;
	setp.gtu.f32 	%p119, %f111, 0f00000000;
	setp.gtu.f32 	%p120, %f444, 0f00000000;
	or.pred  	%p121, %p119, %p120;
	setp.gtu.f32 	%p122, %f451, 0f00000000;
	or.pred  	%p123, %p121, %p122;
	@%p123 bra 	$L__BB0_117;
$L__BB0_100:
	setp.lt.s32 	%p124, %r189, 0;
	setp.eq.s32 	%p125, %r21, 1062207488;
	sub.f32 	%f114, %f548, %f181;
	cvt.f64.f32 	%fd9, %f114;
	{
	.reg .b32 %temp; 
	mov.b64 	{%temp, %r133}, %fd9;
	}
	abs.f64 	%fd10, %fd9;
	{ // callseq 1, 0
	.param .b64 param0;
	st.param.f64 	[param0], %fd10;
	.param .b64 param1;
	st.param.f64 	[param1], 0d4000000000000000;
	.param .b64 retval0;
	call.uni (retval0), 
	__internal_accurate_pow, 
	(
	param0, 
	param1
	);
	ld.param.f64 	%fd63, [retval0];
	} // callseq 1
	setp.lt.s32 	%p127, %r133, 0;
	neg.f64 	%fd65, %fd63;
	selp.f64 	%fd66, %fd65, %fd63, %p125;
	selp.f64 	%fd67, %fd66, %fd63, %p127;
	setp.eq.f32 	%p128, %f114, 0f00000000;
	selp.b32 	%r380, %r133, 0, %p125;
	or.b32  	%r381, %r380, 2146435072;
	selp.b32 	%r382, %r381, %r380, %p124;
	mov.b32 	%r383, 0;
	mov.b64 	%fd68, {%r383, %r382};
	selp.f64 	%fd102, %fd68, %fd67, %p128;
	add.f64 	%fd69, %fd9, 0d4000000000000000;
	{
	.reg .b32 %temp; 
	mov.b64 	{%temp, %r384}, %fd69;
	}
	and.b32  	%r385, %r384, 2146435072;
	setp.ne.s32 	%p129, %r385, 2146435072;
	@%p129 bra 	$L__BB0_105;
	setp.num.f32 	%p130, %f114, %f114;
	@%p130 bra 	$L__BB0_103;
	mov.f64 	%fd70, 0d4000000000000000;
	add.rn.f64 	%fd102, %fd9, %fd70;
	bra.uni 	$L__BB0_105;
$L__BB0_103:
	setp.neu.f64 	%p131, %fd10, 0d7FF0000000000000;
	@%p131 bra 	$L__BB0_105;
	selp.b32 	%r386, 0, 2146435072, %p124;
	or.b32  	%r387, %r386, -2147483648;
	selp.b32 	%r388, %r387, %r386, %p1;
	selp.b32 	%r389, %r388, %r386, %p127;
	mov.b32 	%r390, 0;
	mov.b64 	%fd102, {%r390, %r389};
$L__BB0_105:
	setp.eq.f32 	%p137, %f114, 0f3F800000;
	selp.f64 	%fd15, 0d3FF0000000000000, %fd102, %p137;
	sub.f32 	%f115, %f549, %f182;
	cvt.f64.f32 	%fd71, %f115;
	{
	.reg .b32 %temp; 
	mov.b64 	{%temp, %r134}, %fd71;
	}
	abs.f64 	%fd16, %fd71;
	{ // callseq 2, 0
	.param .b64 param0;
	st.param.f64 	[param0], %fd16;
	.param .b64 param1;
	st.param.f64 	[param1], 0d4000000000000000;
	.param .b64 retval0;
	call.uni (retval0), 
	__internal_accurate_pow, 
	(
	param0, 
	param1
	);
	ld.param.f64 	%fd72, [retval0];
	} // callseq 2
	setp.lt.s32 	%p138, %r134, 0;
	neg.f64 	%fd74, %fd72;
	selp.f64 	%fd75, %fd74, %fd72, %p125;
	selp.f64 	%fd76, %fd75, %fd72, %p138;
	setp.eq.f32 	%p139, %f115, 0f00000000;
	selp.b32 	%r391, %r134, 0, %p125;
	or.b32  	%r392, %r391, 2146435072;
	selp.b32 	%r393, %r392, %r391, %p124;
	mov.b32 	%r394, 0;
	mov.b64 	%fd77, {%r394, %r393};
	selp.f64 	%fd103, %fd77, %fd76, %p139;
	add.f64 	%fd78, %fd71, 0d4000000000000000;
	{
	.reg .b32 %temp; 
	mov.b64 	{%temp, %r395}, %fd78;
	}
	and.b32  	%r396, %r395, 2146435072;
	setp.ne.s32 	%p140, %r396, 2146435072;
	@%p140 bra 	$L__BB0_110;
	setp.num.f32 	%p141, %f115, %f115;
	@%p141 bra 	$L__BB0_108;
	cvt.f64.f32 	%fd79, %f115;
	mov.f64 	%fd80, 0d4000000000000000;
	add.rn.f64 	%fd103, %fd79, %fd80;
	bra.uni 	$L__BB0_110;
$L__BB0_108:
	setp.neu.f64 	%p142, %fd16, 0d7FF0000000000000;
	@%p142 bra 	$L__BB0_110;
	selp.b32 	%r397, 0, 2146435072, %p124;
	or.b32  	%r398, %r397, -2147483648;
	selp.b32 	%r399, %r398, %r397, %p1;
	selp.b32 	%r400, %r399, %r397, %p138;
	mov.b32 	%r401, 0;
	mov.b64 	%fd103, {%r401, %r400};
$L__BB0_110:
	setp.eq.f32 	%p148, %f115, 0f3F800000;
	selp.f64 	%fd81, 0d3FF0000000000000, %fd103, %p148;
	add.f64 	%fd21, %fd15, %fd81;
	sub.f32 	%f116, %f550, %f183;
	cvt.f64.f32 	%fd82, %f116;
	{
	.reg .b32 %temp; 
	mov.b64 	{%temp, %r135}, %fd82;
	}
	abs.f64 	%fd22, %fd82;
	{ // callseq 3, 0
	.param .b64 param0;
	st.param.f64 	[param0], %fd22;
	.param .b64 param1;
	st.param.f64 	[param1], 0d4000000000000000;
	.param .b64 retval0;
	call.uni (retval0), 
	__internal_accurate_pow, 
	(
	param0, 
	param1
	);
	ld.param.f64 	%fd83, [retval0];
	} // callseq 3
	setp.lt.s32 	%p149, %r135, 0;
	neg.f64 	%fd85, %fd83;
	selp.f64 	%fd86, %fd85, %fd83, %p125;
	selp.f64 	%fd87, %fd86, %fd83, %p149;
	setp.eq.f32 	%p150, %f116, 0f00000000;
	selp.b32 	%r402, %r135, 0, %p125;
	or.b32  	%r403, %r402, 2146435072;
	selp.b32 	%r404, %r403, %r402, %p124;
	mov.b32 	%r405, 0;
	mov.b64 	%fd88, {%r405, %r404};
	selp.f64 	%fd104, %fd88, %fd87, %p150;
	add.f64 	%fd89, %fd82, 0d4000000000000000;
	{
	.reg .b32 %temp; 
	mov.b64 	{%temp, %r406}, %fd89;
	}
	and.b32  	%r407, %r406, 2146435072;
	setp.ne.s32 	%p151, %r407, 2146435072;
	@%p151 bra 	$L__BB0_115;
	setp.num.f32 	%p152, %f116, %f116;
	@%p152 bra 	$L__BB0_113;
	cvt.f64.f32 	%fd90, %f116;
	mov.f64 	%fd91, 0d4000000000000000;
	add.rn.f64 	%fd104, %fd90, %fd91;
	bra.uni 	$L__BB0_115;
$L__BB0_113:
	setp.neu.f64 	%p153, %fd22, 0d7FF0000000000000;
	@%p153 bra 	$L__BB0_115;
	selp.b32 	%r408, 0, 2146435072, %p124;
	or.b32  	%r409, %r408, -2147483648;
	selp.b32 	%r410, %r409, %r408, %p1;
	selp.b32 	%r411, %r410, %r408, %p149;
	mov.b32 	%r412, 0;
	mov.b64 	%fd104, {%r412, %r411};
$L__BB0_115:
	setp.eq.f32 	%p156, %f116, 0f3F800000;
	selp.f64 	%fd92, 0d3FF0000000000000, %fd104, %p156;
	add.f64 	%fd93, %fd21, %fd92;
	sqrt.rn.f64 	%fd94, %fd93;
	cvt.rn.f32.f64 	%f117, %fd94;
	setp.leu.f32 	%p157, %f554, %f117;
	@%p157 bra 	$L__BB0_117;
	sub.f32 	%f452, %f184, %f548;
	sub.f32 	%f453, %f185, %f549;
	mul.f32 	%f454, %f75, %f453;
	fma.rn.f32 	%f455, %f74, %f452, %f454;
	sub.f32 	%f456, %f186, %f550;
	ld.const.f32 	%f457, [%rd224];
	fma.rn.f32 	%f458, %f457, %f456, %f455;
	setp.lt.f32 	%p158, %f458, 0f00000000;
	selp.f32 	%f555, 0f00000000, %f458, %p158;
	ld.const.f32 	%f551, [%rd223+-8];
	ld.const.f32 	%f552, [%rd223+-4];
	ld.const.f32 	%f553, [%rd223];
	mov.b16 	%rs7, 1;
	mov.f32 	%f554, %f117;
	mov.u32 	%r471, %r469;
$L__BB0_117:
	add.s32 	%r469, %r469, 1;
	add.s32 	%r468, %r468, 1;
	setp.ne.s32 	%p159, %r468, 0;
	add.s64 	%rd224, %rd224, 12;
	add.s64 	%rd223, %rd223, 12;
	add.s64 	%rd222, %rd222, 4;
	add.s64 	%rd221, %rd221, 12;
	add.s64 	%rd220, %rd220, 12;
	add.s64 	%rd219, %rd219, 12;
	@%p159 bra 	$L__BB0_91;
	and.b16  	%rs5, %rs7, 255;
	setp.eq.s16 	%p198, %rs5, 0;
$L__BB0_119:
	mov.pred 	%p160, -1;
	mov.pred 	%p199, %p160;
	@%p198 bra 	$L__BB0_133;
	setp.lt.s32 	%p162, %r128, 1;
	sub.f32 	%f459, %f184, %f548;
	sub.f32 	%f460, %f185, %f549;
	sub.f32 	%f461, %f186, %f550;
	abs.f32 	%f462, %f459;
	abs.f32 	%f463, %f460;
	abs.f32 	%f464, %f461;
	add.f32 	%f465, %f462, %f463;
	add.f32 	%f466, %f465, %f464;
	min.f32 	%f467, %f462, %f463;
	max.f32 	%f468, %f462, %f463;
	min.f32 	%f469, %f468, %f464;
	max.f32 	%f470, %f468, %f464;
	mov.b32 	%r413, %f470;
	and.b32  	%r414, %r413, -33554432;
	xor.b32  	%r415, %r414, 2122317824;
	mov.b32 	%f471, %r415;
	mul.f32 	%f472, %f469, %f471;
	mul.f32 	%f473, %f467, %f471;
	mul.f32 	%f474, %f470, %f471;
	mul.f32 	%f475, %f472, %f472;
	fma.rn.f32 	%f476, %f473, %f473, %f475;
	fma.rn.f32 	%f477, %f474, %f474, %f476;
	sqrt.rn.f32 	%f478, %f477;
	or.b32  	%r416, %r414, 8388608;
	mov.b32 	%f479, %r416;
	mul.f32 	%f480, %f478, %f479;
	setp.gt.f32 	%p163, %f466, %f470;
	selp.f32 	%f481, %f480, %f466, %p163;
	setp.eq.f32 	%p164, %f470, 0f7F800000;
	selp.f32 	%f482, 0f7F800000, %f481, %p164;
	abs.f32 	%f483, %f482;
	div.rn.f32 	%f137, %f459, %f483;
	div.rn.f32 	%f138, %f460, %f483;
	div.rn.f32 	%f139, %f461, %f483;
	@%p162 bra 	$L__BB0_133;
	mov.b32 	%r473, 0;
	mov.u64 	%rd166, normals;
	mov.u64 	%rd169, dRatios;
	mov.u64 	%rd186, trPoint1;
	mov.u64 	%rd188, trPoint2;
	mov.u64 	%rd190, trPoint3;
$L__BB0_122:
	setp.eq.s32 	%p165, %r473, %r471;
	@%p165 bra 	$L__BB0_132;
	mul.wide.u32 	%rd165, %r473, 12;
	add.s64 	%rd167, %rd166, %rd165;
	ld.const.f32 	%f140, [%rd167];
	ld.const.f32 	%f141, [%rd167+4];
	ld.const.f32 	%f484, [%rd167+8];
	mul.wide.u32 	%rd168, %r473, 4;
	add.s64 	%rd170, %rd169, %rd168;
	ld.const.f32 	%f485, [%rd170];
	fma.rn.f32 	%f486, %f548, %f140, %f485;
	fma.rn.f32 	%f487, %f549, %f141, %f486;
	fma.rn.f32 	%f488, %f550, %f484, %f487;
	mul.f32 	%f489, %f138, %f141;
	fma.rn.f32 	%f490, %f137, %f140, %f489;
	fma.rn.f32 	%f143, %f139, %f484, %f490;
	setp.eq.f32 	%p166, %f143, 0f00000000;
	setp.ge.f32 	%p167, %f488, 0f00000000;
	and.pred  	%p168, %p166, %p167;
	@%p168 bra 	$L__BB0_132;
	neg.f32 	%f491, %f488;
	div.rn.f32 	%f144, %f491, %f143;
	setp.lt.f32 	%p169, %f144, 0f00000000;
	@%p169 bra 	$L__BB0_132;
	fma.rn.f32 	%f563, %f137, %f144, %f548;
	fma.rn.f32 	%f146, %f138, %f144, %f549;
	fma.rn.f32 	%f564, %f139, %f144, %f550;
	setp.eq.f32 	%p170, %f140, 0f00000000;
	@%p170 bra 	$L__BB0_127;
	add.s64 	%rd187, %rd186, %rd165;
	ld.const.f32 	%f565, [%rd187+4];
	ld.const.f32 	%f566, [%rd187+8];
	add.s64 	%rd189, %rd188, %rd165;
	ld.const.f32 	%f567, [%rd189+4];
	ld.const.f32 	%f568, [%rd189+8];
	add.s64 	%rd191, %rd190, %rd165;
	ld.const.f32 	%f569, [%rd191+4];
	ld.const.f32 	%f570, [%rd191+8];
	mov.f32 	%f563, %f146;
	bra.uni 	$L__BB0_130;
$L__BB0_127:
	setp.eq.f32 	%p171, %f141, 0f00000000;
	@%p171 bra 	$L__BB0_129;
	add.s64 	%rd180, %rd186, %rd165;
	ld.const.f32 	%f565, [%rd180];
	ld.const.f32 	%f566, [%rd180+8];
	add.s64 	%rd182, %rd188, %rd165;
	ld.const.f32 	%f567, [%rd182];
	ld.const.f32 	%f568, [%rd182+8];
	add.s64 	%rd184, %rd190, %rd165;
	ld.const.f32 	%f569, [%rd184];
	ld.const.f32 	%f570, [%rd184+8];
	bra.uni 	$L__BB0_130;
$L__BB0_129:
	add.s64 	%rd173, %rd186, %rd165;
	ld.const.f32 	%f565, [%rd173];
	ld.const.f32 	%f566, [%rd173+4];
	add.s64 	%rd175, %rd188, %rd165;
	ld.const.f32 	%f567, [%rd175];
	ld.const.f32 	%f568, [%rd175+4];
	add.s64 	%rd177, %rd190, %rd165;
	ld.const.f32 	%f569, [%rd177];
	ld.const.f32 	%f570, [%rd177+4];
	mov.f32 	%f564, %f146;
$L__BB0_130:
	sub.f32 	%f492, %f565, %f563;
	sub.f32 	%f493, %f568, %f566;
	mul.f32 	%f494, %f492, %f493;
	sub.f32 	%f495, %f567, %f565;
	sub.f32 	%f496, %f566, %f564;
	mul.f32 	%f497, %f496, %f495;
	sub.f32 	%f174, %f494, %f497;
	sub.f32 	%f498, %f567, %f563;
	sub.f32 	%f499, %f570, %f568;
	mul.f32 	%f500, %f498, %f499;
	sub.f32 	%f501, %f569, %f567;
	sub.f32 	%f502, %f568, %f564;
	mul.f32 	%f503, %f502, %f501;
	sub.f32 	%f504, %f500, %f503;
	sub.f32 	%f505, %f569, %f563;
	sub.f32 	%f506, %f566, %f570;
	mul.f32 	%f507, %f505, %f506;
	sub.f32 	%f508, %f565, %f569;
	sub.f32 	%f509, %f570, %f564;
	mul.f32 	%f510, %f508, %f509;
	sub.f32 	%f511, %f507, %f510;
	setp.ge.f32 	%p173, %f174, 0f00000000;
	setp.ge.f32 	%p174, %f504, 0f00000000;
	and.pred  	%p175, %p173, %p174;
	setp.ge.f32 	%p176, %f511, 0f00000000;
	and.pred  	%p177, %p175, %p176;
	mov.pred 	%p199, 0;
	@%p177 bra 	$L__BB0_133;
	setp.le.f32 	%p179, %f174, 0f00000000;
	setp.le.f32 	%p180, %f504, 0f00000000;
	and.pred  	%p181, %p179, %p180;
	setp.le.f32 	%p182, %f511, 0f00000000;
	and.pred  	%p183, %p181, %p182;
	@%p183 bra 	$L__BB0_133;
$L__BB0_132:
	add.s32 	%r473, %r473, 1;
	setp.ne.s32 	%p185, %r473, %r128;
	mov.pred 	%p199, %p160;
	@%p185 bra 	$L__BB0_122;
$L__BB0_133:
	selp.f32 	%f177, %f551, 0f437F0000, %p199;
	selp.f32 	%f178, %f552, 0f437F0000, %p199;
	selp.f32 	%f179, %f553, 0f437F0000, %p199;
	selp.f32 	%f512, %f555, 0f3F800000, %p199;
	abs.f32 	%f180, %f512;
	cvt.f64.f32 	%fd27, %f180;
	{
	.reg .b32 %temp; 
	mov.b64 	{%temp, %r142}, %fd27;
	}
	mov.f64 	%fd95, 0d3FD3333333333333;
	{
	.reg .b32 %temp; 
	mov.b64 	{%temp, %r143}, %fd95;
	}
	and.b32  	%r144, %r143, 2146435072;
	abs.f64 	%fd28, %fd27;
	setp.neu.f32 	%p186, %f180, 0f00000000;
	@%p186 bra 	$L__BB0_135;
	setp.eq.s32 	%p188, %r144, 1127219200;
	selp.b32 	%r418, %r142, 0, %p188;
	setp.lt.s32 	%p189, %r143, 0;
	or.b32  	%r419, %r418, 2146435072;
	selp.b32 	%r420, %r419, %r418, %p189;
	mov.b32 	%r421, 0;
	mov.b64 	%fd106, {%r421, %r420};
	bra.uni 	$L__BB0_136;
$L__BB0_135:
	setp.lt.s32 	%p187, %r142, 0;
	{ // callseq 4, 0
	.param .b64 param0;
	st.param.f64 	[param0], %fd28;
	.param .b64 param1;
	st.param.f64 	[param1], 0d3FD3333333333333;
	.param .b64 retval0;
	call.uni (retval0), 
	__internal_accurate_pow, 
	(
	param0, 
	param1
	);
	ld.param.f64 	%fd96, [retval0];
	} // callseq 4
	selp.f64 	%fd106, 0dFFF8000000000000, %fd96, %p187;
$L__BB0_136:
	add.f64 	%fd98, %fd27, 0d3FD3333333333333;
	{
	.reg .b32 %temp; 
	mov.b64 	{%temp, %r422}, %fd98;
	}
	and.b32  	%r423, %r422, 2146435072;
	setp.ne.s32 	%p190, %r423, 2146435072;
	@%p190 bra 	$L__BB0_141;
	setp.num.f32 	%p191, %f180, %f180;
	@%p191 bra 	$L__BB0_139;
	mov.f64 	%fd99, 0d3FD3333333333333;
	add.rn.f64 	%fd106, %fd27, %fd99;
	bra.uni 	$L__BB0_141;
$L__BB0_139:
	setp.neu.f64 	%p192, %fd28, 0d7FF0000000000000;
	@%p192 bra 	$L__BB0_141;
	setp.lt.s32 	%p193, %r142, 0;
	setp.eq.s32 	%p194, %r144, 1127219200;
	setp.lt.s32 	%p195, %r143, 0;
	selp.b32 	%r425, 0, 2146435072, %p195;
	and.b32  	%r426, %r143, 2147483647;
	setp.ne.s32 	%p196, %r426, 1071644672;
	or.b32  	%r427, %r425, -2147483648;
	selp.b32 	%r428, %r427, %r425, %p196;
	selp.b32 	%r429, %r428, %r425, %p194;
	selp.b32 	%r430, %r429, %r425, %p193;
	mov.b32 	%r431, 0;
	mov.b64 	%fd106, {%r431, %r430};
$L__BB0_141:
	setp.eq.f32 	%p197, %f180, 0f3F800000;
	cvt.rn.f32.f64 	%f513, %fd106;
	selp.f32 	%f514, 0f3F800000, %f513, %p197;
	mul.f32 	%f515, %f177, %f514;
	mul.f32 	%f516, %f178, %f514;
	mul.f32 	%f517, %f179, %f514;
	st.global.f32 	[%rd2], %f515;
	st.global.f32 	[%rd2+4], %f516;
	st.global.f32 	[%rd2+8], %f517;
$L__BB0_142:
	ret;

}
.func  (.param .b64 func_retval0) __internal_accurate_pow(
	.param .b64 __internal_accurate_pow_param_0,
	.param .b64 __internal_accurate_pow_param_1
)
{
	.reg .pred 	%p<8>;
	.reg .b32 	%r<49>;
	.reg .b32 	%f<3>;
	.reg .b64 	%fd<109>;

	ld.param.f64 	%fd10, [__internal_accurate_pow_param_0];
	ld.param.f64 	%fd11, [__internal_accurate_pow_param_1];
	{
	.reg .b32 %temp; 
	mov.b64 	{%temp, %r46}, %fd10;
	}
	{
	.reg .b32 %temp; 
	mov.b64 	{%r45, %temp}, %fd10;
	}
	shr.u32 	%r47, %r46, 20;
	setp.gt.u32 	%p1, %r46, 1048575;
	@%p1 bra 	$L__BB1_2;
	mul.f64 	%fd12, %fd10, 0d4350000000000000;
	{
	.reg .b32 %temp; 
	mov.b64 	{%temp, %r46}, %fd12;
	}
	{
	.reg .b32 %temp; 
	mov.b64 	{%r45, %temp}, %fd12;
	}
	shr.u32 	%r16, %r46, 20;
	add.s32 	%r47, %r16, -54;
$L__BB1_2:
	add.s32 	%r48, %r47, -1023;
	and.b32  	%r17, %r46, -2146435073;
	or.b32  	%r18, %r17, 1072693248;
	mov.b64 	%fd107, {%r45, %r18};
	setp.lt.u32 	%p2, %r18, 1073127583;
	@%p2 bra 	$L__BB1_4;
	{
	.reg .b32 %temp; 
	mov.b64 	{%r19, %temp}, %fd107;
	}
	{
	.reg .b32 %temp; 
	mov.b64 	{%temp, %r20}, %fd107;
	}
	add.s32 	%r21, %r20, -1048576;
	mov.b64 	%fd107, {%r19, %r21};
	add.s32 	%r48, %r47, -1022;
$L__BB1_4:
	add.f64 	%fd13, %fd107, 0dBFF0000000000000;
	add.f64 	%fd14, %fd107, 0d3FF0000000000000;
	rcp.approx.ftz.f64 	%fd15, %fd14;
	neg.f64 	%fd16, %fd14;
	fma.rn.f64 	%fd17, %fd16, %fd15, 0d3FF0000000000000;
	fma.rn.f64 	%fd18, %fd17, %fd17, %fd17;
	fma.rn.f64 	%fd19, %fd18, %fd15, %fd15;
	mul.f64 	%fd20, %fd13, %fd19;
	fma.rn.f64 	%fd21, %fd13, %fd19, %fd20;
	mul.f64 	%fd22, %fd21, %fd21;
	fma.rn.f64 	%fd23, %fd22, 0d3EB0F5FF7D2CAFE2, 0d3ED0F5D241AD3B5A;
	fma.rn.f64 	%fd24, %fd23, %fd22, 0d3EF3B20A75488A3F;
	fma.rn.f64 	%fd25, %fd24, %fd22, 0d3F1745CDE4FAECD5;
	fma.rn.f64 	%fd26, %fd25, %fd22, 0d3F3C71C7258A578B;
	fma.rn.f64 	%fd27, %fd26, %fd22, 0d3F6249249242B910;
	fma.rn.f64 	%fd28, %fd27, %fd22, 0d3F89999999999DFB;
	sub.f64 	%fd29, %fd13, %fd21;
	add.f64 	%fd30, %fd29, %fd29;
	neg.f64 	%fd31, %fd21;
	fma.rn.f64 	%fd32, %fd31, %fd13, %fd30;
	mul.f64 	%fd33, %fd19, %fd32;
	fma.rn.f64 	%fd34, %fd22, %fd28, 0d3FB5555555555555;
	mov.f64 	%fd35, 0d3FB5555555555555;
	sub.f64 	%fd36, %fd35, %fd34;
	fma.rn.f64 	%fd37, %fd22, %fd28, %fd36;
	add.f64 	%fd38, %fd37, 0dBC46A4CB00B9E7B0;
	add.f64 	%fd39, %fd34, %fd38;
	sub.f64 	%fd40, %fd34, %fd39;
	add.f64 	%fd41, %fd38, %fd40;
	mul.rn.f64 	%fd42, %fd21, %fd21;
	neg.f64 	%fd43, %fd42;
	fma.rn.f64 	%fd44, %fd21, %fd21, %fd43;
	{
	.reg .b32 %temp; 
	mov.b64 	{%r22, %temp}, %fd33;
	}
	{
	.reg .b32 %temp; 
	mov.b64 	{%temp, %r23}, %fd33;
	}
	add.s32 	%r24, %r23, 1048576;
	mov.b64 	%fd45, {%r22, %r24};
	fma.rn.f64 	%fd46, %fd21, %fd45, %fd44;
	mul.rn.f64 	%fd47, %fd42, %fd21;
	neg.f64 	%fd48, %fd47;
	fma.rn.f64 	%fd49, %fd42, %fd21, %fd48;
	fma.rn.f64 	%fd50, %fd42, %fd33, %fd49;
	fma.rn.f64 	%fd51, %fd46, %fd21, %fd50;
	mul.rn.f64 	%fd52, %fd39, %fd47;
	neg.f64 	%fd53, %fd52;
	fma.rn.f64 	%fd54, %fd39, %fd47, %fd53;
	fma.rn.f64 	%fd55, %fd39, %fd51, %fd54;
	fma.rn.f64 	%fd56, %fd41, %fd47, %fd55;
	add.f64 	%fd57, %fd52, %fd56;
	sub.f64 	%fd58, %fd52, %fd57;
	add.f64 	%fd59, %fd56, %fd58;
	add.f64 	%fd60, %fd21, %fd57;
	sub.f64 	%fd61, %fd21, %fd60;
	add.f64 	%fd62, %fd57, %fd61;
	add.f64 	%fd63, %fd59, %fd62;
	add.f64 	%fd64, %fd33, %fd63;
	add.f64 	%fd65, %fd60, %fd64;
	sub.f64 	%fd66, %fd60, %fd65;
	add.f64 	%fd67, %fd64, %fd66;
	xor.b32  	%r25, %r48, -2147483648;
	mov.b32 	%r26, 1127219200;
	mov.b64 	%fd68, {%r25, %r26};
	mov.b32 	%r27, -2147483648;
	mov.b64 	%fd69, {%r27, %r26};
	sub.f64 	%fd70, %fd68, %fd69;
	fma.rn.f64 	%fd71, %fd70, 0d3FE62E42FEFA39EF, %fd65;
	fma.rn.f64 	%fd72, %fd70, 0dBFE62E42FEFA39EF, %fd71;
	sub.f64 	%fd73, %fd72, %fd65;
	sub.f64 	%fd74, %fd67, %fd73;
	fma.rn.f64 	%fd75, %fd70, 0d3C7ABC9E3B39803F, %fd74;
	add.f64 	%fd76, %fd71, %fd75;
	sub.f64 	%fd77, %fd71, %fd76;
	add.f64 	%fd78, %fd75, %fd77;
	{
	.reg .b32 %temp; 
	mov.b64 	{%temp, %r28}, %fd11;
	}
	{
	.reg .b32 %temp; 
	mov.b64 	{%r29, %temp}, %fd11;
	}
	shl.b32 	%r30, %r28, 1;
	setp.gt.u32 	%p3, %r30, -33554433;
	and.b32  	%r31, %r28, -15728641;
	selp.b32 	%r32, %r31, %r28, %p3;
	mov.b64 	%fd79, {%r29, %r32};
	mul.rn.f64 	%fd80, %fd76, %fd79;
	neg.f64 	%fd81, %fd80;
	fma.rn.f64 	%fd82, %fd76, %fd79, %fd81;
	fma.rn.f64 	%fd83, %fd78, %fd79, %fd82;
	add.f64 	%fd4, %fd80, %fd83;
	sub.f64 	%fd84, %fd80, %fd4;
	add.f64 	%fd5, %fd83, %fd84;
	fma.rn.f64 	%fd85, %fd4, 0d3FF71547652B82FE, 0d4338000000000000;
	{
	.reg .b32 %temp; 
	mov.b64 	{%r13, %temp}, %fd85;
	}
	mov.f64 	%fd86, 0dC338000000000000;
	add.rn.f64 	%fd87, %fd85, %fd86;
	fma.rn.f64 	%fd88, %fd87, 0dBFE62E42FEFA39EF, %fd4;
	fma.rn.f64 	%fd89, %fd87, 0dBC7ABC9E3B39803F, %fd88;
	fma.rn.f64 	%fd90, %fd89, 0d3E5ADE1569CE2BDF, 0d3E928AF3FCA213EA;
	fma.rn.f64 	%fd91, %fd90, %fd89, 0d3EC71DEE62401315;
	fma.rn.f64 	%fd92, %fd91, %fd89, 0d3EFA01997C89EB71;
	fma.rn.f64 	%fd93, %fd92, %fd89, 0d3F2A01A014761F65;
	fma.rn.f64 	%fd94, %fd93, %fd89, 0d3F56C16C1852B7AF;
	fma.rn.f64 	%fd95, %fd94, %fd89, 0d3F81111111122322;
	fma.rn.f64 	%fd96, %fd95, %fd89, 0d3FA55555555502A1;
	fma.rn.f64 	%fd97, %fd96, %fd89, 0d3FC5555555555511;
	fma.rn.f64 	%fd98, %fd97, %fd89, 0d3FE000000000000B;
	fma.rn.f64 	%fd99, %fd98, %fd89, 0d3FF0000000000000;
	fma.rn.f64 	%fd100, %fd99, %fd89, 0d3FF0000000000000;
	{
	.reg .b32 %temp; 
	mov.b64 	{%r14, %temp}, %fd100;
	}
	{
	.reg .b32 %temp; 
	mov.b64 	{%temp, %r15}, %fd100;
	}
	shl.b32 	%r33, %r13, 20;
	add.s32 	%r34, %r33, %r15;
	mov.b64 	%fd108, {%r14, %r34};
	{
	.reg .b32 %temp; 
	mov.b64 	{%temp, %r35}, %fd4;
	}
	mov.b32 	%f2, %r35;
	abs.f32 	%f1, %f2;
	setp.lt.f32 	%p4, %f1, 0f4086232B;
	@%p4 bra 	$L__BB1_7;
	setp.lt.f64 	%p5, %fd4, 0d0000000000000000;
	add.f64 	%fd101, %fd4, 0d7FF0000000000000;
	selp.f64 	%fd108, 0d0000000000000000, %fd101, %p5;
	setp.geu.f32 	%p6, %f1, 0f40874800;
	@%p6 bra 	$L__BB1_7;
	shr.u32 	%r36, %r13, 31;
	add.s32 	%r37, %r13, %r36;
	shr.s32 	%r38, %r37, 1;
	shl.b32 	%r39, %r38, 20;
	add.s32 	%r40, %r15, %r39;
	mov.b64 	%fd102, {%r14, %r40};
	sub.s32 	%r41, %r13, %r38;
	shl.b32 	%r42, %r41, 20;
	add.s32 	%r43, %r42, 1072693248;
	mov.b32 	%r44, 0;
	mov.b64 	%fd103, {%r44, %r43};
	mul.f64 	%fd108, %fd103, %fd102;
$L__BB1_7:
	abs.f64 	%fd104, %fd108;
	setp.eq.f64 	%p7, %fd104, 0d7FF0000000000000;
	fma.rn.f64 	%fd105, %fd108, %fd5, %fd108;
	selp.f64 	%fd106, %fd108, %fd105, %p7;
	st.param.f64 	[func_retval0], %fd106;
	ret;

}


// ===== COMPILED SASS (sm_100) =====

	.target	sm_100

	.elftype	@"ET_EXEC"


//--------------------- .note.nv.tkinfo           --------------------------
	.section	.note.nv.tkinfo,"",@"SHT_NOTE"
	.sectionflags	@"SHF_NOTE_NV_TKINFO"
	.tkinfo
        /*0018*/ 	.word	0x00000002
        /*0030*/ 	.string	""
        /*0030*/ 	.string	"ptxas"
        /*0030*/ 	.string	"Cuda compilation tools, release 13.0, V13.0.88"
        /*0030*/ 	.string	"Build cuda_13.0.r13.0/compiler.36424714_0"
        /*0030*/ 	.string	"-arch sm_100 -m 64 "



//--------------------- .note.nv.cuinfo           --------------------------
	.section	.note.nv.cuinfo,"",@"SHT_NOTE"
	.sectionflags	@"SHF_NOTE_NV_CUINFO"
        /*0018*/ 	.short	0x0002
        /*001a*/ 	.short	0x0064
        /*001c*/ 	.short	0x0082
	.zero		2


//--------------------- .nv.info                  --------------------------
	.section	.nv.info,"",@"SHT_CUDA_INFO"
	.align	4


	//----- nvinfo : EIATTR_REGCOUNT
	.align		4
        /*0000*/ 	.byte	0x04, 0x2f
        /*0002*/ 	.short	(.L_11 - .L_10)
	.align		4
.L_10:
        /*0004*/ 	.word	index@(resultPixel)
        /*0008*/ 	.word	0x00000032


	//----- nvinfo : EIATTR_FRAME_SIZE
	.align		4
.L_11:
        /*000c*/ 	.byte	0x04, 0x11
        /*000e*/ 	.short	(.L_13 - .L_12)
	.align		4
.L_12:
        /*0010*/ 	.word	index@($resultPixel$__internal_accurate_pow)
        /*0014*/ 	.word	0x00000000


	//----- nvinfo : EIATTR_FRAME_SIZE
	.align		4
.L_13:
        /*0018*/ 	.byte	0x04, 0x11
        /*001a*/ 	.short	(.L_15 - .L_14)
	.align		4
.L_14:
        /*001c*/ 	.word	index@($__internal_2_$__cuda_sm3x_div_rn_noftz_f32_slowpath)
        /*0020*/ 	.word	0x00000000


	//----- nvinfo : EIATTR_FRAME_SIZE
	.align		4
.L_15:
        /*0024*/ 	.byte	0x04, 0x11
        /*0026*/ 	.short	(.L_17 - .L_16)
	.align		4
.L_16:
        /*0028*/ 	.word	index@($__internal_1_$__cuda_sm20_sqrt_rn_f32_slowpath)
        /*002c*/ 	.word	0x00000000


	//----- nvinfo : EIATTR_FRAME_SIZE
	.align		4
.L_17:
        /*0030*/ 	.byte	0x04, 0x11
        /*0032*/ 	.short	(.L_19 - .L_18)
	.align		4
.L_18:
        /*0034*/ 	.word	index@($__internal_0_$__cuda_sm20_dsqrt_rn_f64_mediumpath_v1)
        /*0038*/ 	.word	0x00000000


	//----- nvinfo : EIATTR_FRAME_SIZE
	.align		4
.L_19:
        /*003c*/ 	.byte	0x04, 0x11
        /*003e*/ 	.short	(.L_21 - .L_20)
	.align		4
.L_20:
        /*0040*/ 	.word	index@(resultPixel)
        /*0044*/ 	.word	0x00000000


	//----- nvinfo : EIATTR_MIN_STACK_SIZE
	.align		4
.L_21:
        /*0048*/ 	.byte	0x04, 0x12
        /*004a*/ 	.short	(.L_23 - .L_22)
	.align		4
.L_22:
        /*004c*/ 	.word	index@(resultPixel)
        /*0050*/ 	.word	0x00000000
.L_23:


//--------------------- .nv.compat                --------------------------
	.section	.nv.compat,"",@"SHT_CUDA_COMPAT_INFO"
	.align	4
        /*0000*/ 	.byte	0x02, 0x09, 0x00, 0x00, 0x02, 0x02, 0x01, 0x00, 0x02, 0x05, 0x05, 0x00, 0x03, 0x07, 0x01, 0x01
        /*0010*/ 	.byte	0x02, 0x03, 0x00, 0x00, 0x02, 0x06, 0x01, 0x00, 0x04, 0x0b, 0x08, 0x00, 0x01, 0x00, 0x00, 0x00
        /*0020*/ 	.byte	0x00, 0x00, 0x00, 0x00


//--------------------- .nv.info.resultPixel      --------------------------
	.section	.nv.info.resultPixel,"",@"SHT_CUDA_INFO"
	.sectionflags	@""
	.align	4


	//----- nvinfo : EIATTR_CUDA_API_VERSION
	.align		4
        /*0000*/ 	.byte	0x04, 0x37
        /*0002*/ 	.short	(.L_25 - .L_24)
.L_24:
        /*0004*/ 	.word	0x00000082


	//----- nvinfo : EIATTR_KPARAM_INFO
	.align		4
.L_25:
        /*0008*/ 	.byte	0x04, 0x17
        /*000a*/ 	.short	(.L_27 - .L_26)
.L_26:
        /*000c*/ 	.word	0x00000000
        /*0010*/ 	.short	0x0005
        /*0012*/ 	.short	0x0030
        /*0014*/ 	.byte	0x00, 0xf5, 0x21, 0x00


	//----- nvinfo : EIATTR_KPARAM_INFO
	.align		4
.L_27:
        /*0018*/ 	.byte	0x04, 0x17
        /*001a*/ 	.short	(.L_29 - .L_28)
.L_28:
        /*001c*/ 	.word	0x00000000
        /*0020*/ 	.short	0x0004
        /*0022*/ 	.short	0x0028
        /*0024*/ 	.byte	0x00, 0xf0, 0x21, 0x00


	//----- nvinfo : EIATTR_KPARAM_INFO
	.align		4
.L_29:
        /*0028*/ 	.byte	0x04, 0x17
        /*002a*/ 	.short	(.L_31 - .L_30)
.L_30:
        /*002c*/ 	.word	0x00000000
        /*0030*/ 	.short	0x0003
        /*0032*/ 	.short	0x0020
        /*0034*/ 	.byte	0x00, 0xf0, 0x11, 0x00


	//----- nvinfo : EIATTR_KPARAM_INFO
	.align		4
.L_31:
        /*0038*/ 	.byte	0x04, 0x17
        /*003a*/ 	.short	(.L_33 - .L_32)
.L_32:
        /*003c*/ 	.word	0x00000000
        /*0040*/ 	.short	0x0002
        /*0042*/ 	.short	0x0014
        /*0044*/ 	.byte	0x00, 0xf0, 0x31, 0x00


	//----- nvinfo : EIATTR_KPARAM_INFO
	.align		4
.L_33:
        /*0048*/ 	.byte	0x04, 0x17
        /*004a*/ 	.short	(.L_35 - .L_34)
.L_34:
        /*004c*/ 	.word	0x00000000
        /*0050*/ 	.short	0x0001
        /*0052*/ 	.short	0x0008
        /*0054*/ 	.byte	0x00, 0xf0, 0x31, 0x00


	//----- nvinfo : EIATTR_KPARAM_INFO
	.align		4
.L_35:
        /*0058*/ 	.byte	0x04, 0x17
        /*005a*/ 	.short	(.L_37 - .L_36)
.L_36:
        /*005c*/ 	.word	0x00000000
        /*0060*/ 	.short	0x0000
        /*0062*/ 	.short	0x0000
        /*0064*/ 	.byte	0x00, 0xf0, 0x21, 0x00


	//----- nvinfo : EIATTR_SPARSE_MMA_MASK
	.align		4
.L_37:
        /*0068*/ 	.byte	0x03, 0x50
        /*006a*/ 	.short	0x0000


	//----- nvinfo : EIATTR_MAXREG_COUNT
	.align		4
        /*006c*/ 	.byte	0x03, 0x1b
        /*006e*/ 	.short	0x00ff


	//----- nvinfo : EIATTR_MERCURY_ISA_VERSION
	.align		4
        /*0070*/ 	.byte	0x03, 0x5f
        /*0072*/ 	.short	0x0101


	//----- nvinfo : EIATTR_VRC_CTA_INIT_COUNT
	.align		4
        /*0074*/ 	.byte	0x02, 0x4a
	.zero		1
	.zero		1


	//----- nvinfo : EIATTR_EXIT_INSTR_OFFSETS
	.align		4
        /*0078*/ 	.byte	0x04, 0x1c
        /*007a*/ 	.short	(.L_39 - .L_38)


	//   ....[0]....
.L_38:
        /*007c*/ 	.word	0x00000140


	//   ....[1]....
        /*0080*/ 	.word	0x00006f40


	//----- nvinfo : EIATTR_CRS_STACK_SIZE
	.align		4
.L_39:
        /*0084*/ 	.byte	0x04, 0x1e
        /*0086*/ 	.short	(.L_41 - .L_40)
.L_40:
        /*0088*/ 	.word	0x00000000


	//----- nvinfo : EIATTR_CBANK_PARAM_SIZE
	.align		4
.L_41:
        /*008c*/ 	.byte	0x03, 0x19
        /*008e*/ 	.short	0x0038


	//----- nvinfo : EIATTR_PARAM_CBANK
	.align		4
        /*0090*/ 	.byte	0x04, 0x0a
        /*0092*/ 	.short	(.L_43 - .L_42)
	.align		4
.L_42:
        /*0094*/ 	.word	index@(.nv.constant0.resultPixel)
        /*0098*/ 	.short	0x0380
        /*009a*/ 	.short	0x0038


	//----- nvinfo : EIATTR_SW_WAR
	.align		4
.L_43:
        /*009c*/ 	.byte	0x04, 0x36
        /*009e*/ 	.short	(.L_45 - .L_44)
.L_44:
        /*00a0*/ 	.word	0x00000008
.L_45:


//--------------------- .nv.callgraph             --------------------------
	.section	.nv.callgraph,"",@"SHT_CUDA_CALLGRAPH"
	.align	4
	.sectionentsize	8
	.align		4
        /*0000*/ 	.word	0x00000000
	.align		4
        /*0004*/ 	.word	0xffffffff
	.align		4
        /*0008*/ 	.word	0x00000000
	.align		4
        /*000c*/ 	.word	0xfffffffe
	.align		4
        /*0010*/ 	.word	0x00000000
	.align		4
        /*0014*/ 	.word	0xfffffffd
	.align		4
        /*0018*/ 	.word	0x00000000
	.align		4
        /*001c*/ 	.word	0xfffffffc


//--------------------- .nv.constant3             --------------------------
	.section	.nv.constant3,"a",@progbits
	.align	4
.nv.constant3:
	.type		ToRad,@object
	.size		ToRad,(ToDeg - ToRad)
ToRad:
        /*0000*/ 	.byte	0x35, 0xfa, 0x8e, 0x3c
	.type		ToDeg,@object
	.size		ToDeg,(CountOfTrns - ToDeg)
ToDeg:
        /*0004*/ 	.byte	0xe1, 0x2e, 0x65, 0x42
	.type		CountOfTrns,@object
	.size		CountOfTrns,(trPoint1 - CountOfTrns)
CountOfTrns:
        /*0008*/ 	.byte	0x00, 0x02, 0x00, 0x00
	.type		trPoint1,@object
	.size		trPoint1,(trPoint2 - trPoint1)
trPoint1:
	.zero		6144
	.type		trPoint2,@object
	.size		trPoint2,(trPoint3 - trPoint2)
trPoint2:
	.zero		6144
	.type		trPoint3,@object
	.size		trPoint3,(normals - trPoint3)
trPoint3:
	.zero		6144
	.type		normals,@object
	.size		normals,(dRatios - normals)
normals:
	.zero		6144
	.type		dRatios,@object
	.size		dRatios,(colors - dRatios)
dRatios:
	.zero		2048
	.type		colors,@object
	.size		colors,(.L_8 - colors)
colors:
	.zero		6144
.L_8:


//--------------------- .nv.constant4             --------------------------
	.section	.nv.constant4,"a",@progbits
	.align	8
	.align		8
.nv.constant4:
        /*0000*/ 	.dword	__cudart_i2opi_f


//--------------------- .text.resultPixel         --------------------------
	.section	.text.resultPixel,"ax",@progbits
	.align	128
        .global         resultPixel
        .type           resultPixel,@function
        .size           resultPixel,(.L_x_110 - resultPixel)
        .other          resultPixel,@"STO_CUDA_ENTRY STV_DEFAULT"
resultPixel:
.text.resultPixel:
[----:B------:R-:W-:Y:S01]  /*0000*/  LDC R1, c[0x0][0x37c] ;  /* 0x0000df00ff017b82 */ /* 0x000fe20000000800 */
[----:B------:R-:W0:Y:S07]  /*0010*/  S2R R0, SR_TID.Y ;  /* 0x0000000000007919 */ /* 0x000e2e0000002200 */
[----:B------:R-:W0:Y:S01]  /*0020*/  S2UR UR4, SR_CTAID.Y ;  /* 0x00000000000479c3 */ /* 0x000e220000002600 */
[----:B------:R-:W1:Y:S01]  /*0030*/  LDCU.64 UR6, c[0x0][0x380] ;  /* 0x00007000ff0677ac */ /* 0x000e620008000a00 */
[----:B------:R-:W2:Y:S01]  /*0040*/  S2R R3, SR_TID.X ;  /* 0x0000000000037919 */ /* 0x000ea20000002100 */
[----:B------:R-:W3:Y:S05]  /*0050*/  LDCU.64 UR8, c[0x0][0x358] ;  /* 0x00006b00ff0877ac */ /* 0x000eea0008000a00 */
[----:B------:R-:W0:Y:S08]  /*0060*/  LDC R11, c[0x0][0x364] ;  /* 0x0000d900ff0b7b82 */ /* 0x000e300000000800 */
[----:B------:R-:W2:Y:S08]  /*0070*/  S2UR UR5, SR_CTAID.X ;  /* 0x00000000000579c3 */ /* 0x000eb00000002500 */
[----:B------:R-:W2:Y:S08]  /*0080*/  LDC R2, c[0x0][0x360] ;  /* 0x0000d800ff027b82 */ /* 0x000eb00000000800 */
[----:B------:R-:W4:Y:S01]  /*0090*/  LDC.64 R14, c[0x0][0x3b0] ;  /* 0x0000ec00ff0e7b82 */ /* 0x000f220000000a00 */
[----:B0-----:R-:W-:-:S05]  /*00a0*/  IMAD R11, R11, UR4, R0 ;  /* 0x000000040b0b7c24 */ /* 0x001fca000f8e0200 */
[----:B-1----:R-:W-:Y:S01]  /*00b0*/  ISETP.GE.AND P0, PT, R11, UR7, PT ;  /* 0x000000070b007c0c */ /* 0x002fe2000bf06270 */
[----:B--2---:R-:W-:-:S04]  /*00c0*/  IMAD R2, R2, UR5, R3 ;  /* 0x0000000502027c24 */ /* 0x004fc8000f8e0203 */
[----:B------:R-:W-:Y:S01]  /*00d0*/  IMAD R3, R11, UR6, R2 ;  /* 0x000000060b037c24 */ /* 0x000fe2000f8e0202 */
[----:B------:R-:W-:-:S03]  /*00e0*/  ISETP.GE.OR P0, PT, R2, UR6, P0 ;  /* 0x0000000602007c0c */ /* 0x000fc60008706670 */
[----:B----4-:R-:W-:-:S04]  /*00f0*/  IMAD.WIDE R14, R3, 0xc, R14 ;  /* 0x0000000c030e7825 */ /* 0x010fc800078e020e */
[----:B------:R-:W-:-:S05]  /*0100*/  IMAD.MOV.U32 R3, RZ, RZ, 0x437f0000 ;  /* 0x437f0000ff037424 */ /* 0x000fca00078e00ff */
[----:B---3--:R0:W-:Y:S04]  /*0110*/  STG.E desc[UR8][R14.64], R3 ;  /* 0x000000030e007986 */ /* 0x0081e8000c101908 */
[----:B------:R0:W-:Y:S04]  /*0120*/  STG.E desc[UR8][R14.64+0x4], R3 ;  /* 0x000004030e007986 */ /* 0x0001e8000c101908 */
[----:B------:R0:W-:Y:S01]  /*0130*/  STG.E desc[UR8][R14.64+0x8], R3 ;  /* 0x000008030e007986 */ /* 0x0001e2000c101908 */
[----:B------:R-:W-:Y:S05]  /*0140*/  @P0 EXIT ;  /* 0x000000000000094d */ /* 0x000fea0003800000 */
[----:B------:R-:W1:Y:S01]  /*0150*/  LDC R0, c[0x3][RZ] ;  /* 0x00c00000ff007b82 */ /* 0x000e620000000800 */
[----:B------:R-:W1:Y:S01]  /*0160*/  LDCU UR4, c[0x0][0x3a0] ;  /* 0x00007400ff0477ac */ /* 0x000e620008000800 */
[----:B------:R-:W-:Y:S02]  /*0170*/  I2FP.F32.S32 R17, R2 ;  /* 0x0000000200117245 */ /* 0x000fe40000201400 */
[----:B------:R-:W-:Y:S01]  /*0180*/  I2FP.F32.U32 R11, R11 ;  /* 0x0000000b000b7245 */ /* 0x000fe20000201000 */
[----:B-1----:R-:W-:-:S04]  /*0190*/  FMUL.D2 R0, R0, UR4 ;  /* 0x0000000400007c20 */ /* 0x002fc80008300000 */
[C---:B0-----:R-:W-:Y:S01]  /*01a0*/  FMUL R3, R0.reuse, 0.63661974668502807617 ;  /* 0x3f22f98300037820 */ /* 0x041fe20000400000 */
[----:B------:R-:W-:-:S03]  /*01b0*/  FSETP.GE.AND P0, PT, |R0|, 105615, PT ;  /* 0x47ce47800000780b */ /* 0x000fc60003f06200 */
[----:B------:R-:W0:Y:S02]  /*01c0*/  F2I.NTZ R16, R3 ;  /* 0x0000000300107305 */ /* 0x000e240000203100 */
[----:B0-----:R-:W-:-:S05]  /*01d0*/  I2FP.F32.S32 R5, R16 ;  /* 0x0000001000057245 */ /* 0x001fca0000201400 */
[----:B------:R-:W-:-:S04]  /*01e0*/  FFMA R4, R5, -1.5707962512969970703, R0 ;  /* 0xbfc90fda05047823 */ /* 0x000fc80000000000 */
[----:B------:R-:W-:-:S04]  /*01f0*/  FFMA R4, R5, -7.5497894158615963534e-08, R4 ;  /* 0xb3a2216805047823 */ /* 0x000fc80000000004 */
[----:B------:R-:W-:Y:S01]  /*0200*/  FFMA R4, R5, -5.3903029534742383927e-15, R4 ;  /* 0xa7c234c505047823 */ /* 0x000fe20000000004 */
[----:B------:R-:W-:Y:S06]  /*0210*/  @!P0 BRA `(.L_x_0) ;  /* 0x0000000400788947 */ /* 0x000fec0003800000 */
[----:B------:R-:W-:-:S13]  /*0220*/  FSETP.NEU.AND P0, PT, |R0|, +INF , PT ;  /* 0x7f8000000000780b */ /* 0x000fda0003f0d200 */
[----:B------:R-:W-:Y:S01]  /*0230*/  @!P0 FMUL R4, RZ, R0 ;  /* 0x00000000ff048220 */ /* 0x000fe20000400000 */
[----:B------:R-:W-:Y:S01]  /*0240*/  @!P0 IMAD.MOV.U32 R16, RZ, RZ, RZ ;  /* 0x000000ffff108224 */ /* 0x000fe200078e00ff */
[----:B------:R-:W-:Y:S06]  /*0250*/  @!P0 BRA `(.L_x_0) ;  /* 0x0000000400688947 */ /* 0x000fec0003800000 */
[----:B------:R-:W-:Y:S02]  /*0260*/  IMAD.SHL.U32 R2, R0, 0x100, RZ ;  /* 0x0000010000027824 */ /* 0x000fe400078e00ff */
[----:B------:R-:W-:Y:S02]  /*0270*/  HFMA2 R19, -RZ, RZ, 0, 0 ;  /* 0x00000000ff137431 */ /* 0x000fe400000001ff */
[----:B------:R-:W-:Y:S01]  /*0280*/  IMAD.MOV.U32 R21, RZ, RZ, RZ ;  /* 0x000000ffff157224 */ /* 0x000fe200078e00ff */
[----:B------:R-:W0:Y:S01]  /*0290*/  LDCU.64 UR10, c[0x4][URZ] ;  /* 0x01000000ff0a77ac */ /* 0x000e220008000a00 */
[----:B------:R-:W-:Y:S01]  /*02a0*/  IMAD.MOV.U32 R16, RZ, RZ, RZ ;  /* 0x000000ffff107224 */ /* 0x000fe200078e00ff */
[----:B------:R-:W-:Y:S01]  /*02b0*/  LOP3.LUT R4, R2, 0x80000000, RZ, 0xfc, !PT ;  /* 0x8000000002047812 */ /* 0x000fe200078efcff */
[----:B------:R-:W-:-:S06]  /*02c0*/  UMOV UR4, URZ ;  /* 0x000000ff00047c82 */ /* 0x000fcc0008000000 */
.L_x_1:
[----:B0-----:R-:W-:Y:S02]  /*02d0*/  IMAD.U32 R12, RZ, RZ, UR10 ;  /* 0x0000000aff0c7e24 */ /* 0x001fe4000f8e00ff */
[----:B------:R-:W-:-:S05]  /*02e0*/  IMAD.U32 R13, RZ, RZ, UR11 ;  /* 0x0000000bff0d7e24 */ /* 0x000fca000f8e00ff */
[----:B------:R-:W2:Y:S01]  /*02f0*/  LDG.E.CONSTANT R3, desc[UR8][R12.64] ;  /* 0x000000080c037981 */ /* 0x000ea2000c1e9900 */
[----:B------:R-:W-:Y:S01]  /*0300*/  UIADD3 UR4, UPT, UPT, UR4, 0x1, URZ ;  /* 0x0000000104047890 */ /* 0x000fe2000fffe0ff */
[C---:B------:R-:W-:Y:S01]  /*0310*/  ISETP.EQ.AND P0, PT, R16.reuse, RZ, PT ;  /* 0x000000ff1000720c */ /* 0x040fe20003f02270 */
[----:B------:R-:W-:Y:S01]  /*0320*/  UIADD3 UR10, UP1, UPT, UR10, 0x4, URZ ;  /* 0x000000040a0a7890 */ /* 0x000fe2000ff3e0ff */
[C---:B------:R-:W-:Y:S01]  /*0330*/  ISETP.EQ.AND P1, PT, R16.reuse, 0x4, PT ;  /* 0x000000041000780c */ /* 0x040fe20003f22270 */
[----:B------:R-:W-:Y:S01]  /*0340*/  UISETP.NE.AND UP0, UPT, UR4, 0x6, UPT ;  /* 0x000000060400788c */ /* 0x000fe2000bf05270 */
[C---:B------:R-:W-:Y:S01]  /*0350*/  ISETP.EQ.AND P2, PT, R16.reuse, 0x8, PT ;  /* 0x000000081000780c */ /* 0x040fe20003f42270 */
[----:B------:R-:W-:Y:S01]  /*0360*/  UIADD3.X UR11, UPT, UPT, URZ, UR11, URZ, UP1, !UPT ;  /* 0x0000000bff0b7290 */ /* 0x000fe20008ffe4ff */
[C---:B------:R-:W-:Y:S02]  /*0370*/  ISETP.EQ.AND P3, PT, R16.reuse, 0xc, PT ;  /* 0x0000000c1000780c */ /* 0x040fe40003f62270 */
[----:B------:R-:W-:-:S02]  /*0380*/  ISETP.EQ.AND P4, PT, R16, 0x10, PT ;  /* 0x000000101000780c */ /* 0x000fc40003f82270 */
[C---:B------:R-:W-:Y:S01]  /*0390*/  ISETP.EQ.AND P5, PT, R16.reuse, 0x14, PT ;  /* 0x000000141000780c */ /* 0x040fe20003fa2270 */
[----:B------:R-:W-:Y:S02]  /*03a0*/  VIADD R16, R16, 0x4 ;  /* 0x0000000410107836 */ /* 0x000fe40000000000 */
[----:B--2---:R-:W-:-:S03]  /*03b0*/  IMAD.WIDE.U32 R2, R3, R4, RZ ;  /* 0x0000000403027225 */ /* 0x004fc600078e00ff */
[----:B------:R-:W-:-:S04]  /*03c0*/  IADD3 R2, P6, PT, R2, R21, RZ ;  /* 0x0000001502027210 */ /* 0x000fc80007fde0ff */
[-C--:B------:R-:W-:Y:S01]  /*03d0*/  @P0 MOV R10, R2.reuse ;  /* 0x00000002000a0202 */ /* 0x080fe20000000f00 */
[----:B------:R-:W-:Y:S02]  /*03e0*/  IMAD.X R21, R3, 0x1, R19, P6 ;  /* 0x0000000103157824 */ /* 0x000fe400030e0613 */
[----:B------:R-:W-:Y:S01]  /*03f0*/  @P5 MOV R5, R2 ;  /* 0x0000000200055202 */ /* 0x000fe20000000f00 */
[--C-:B------:R-:W-:Y:S02]  /*0400*/  @P1 IMAD.MOV.U32 R9, RZ, RZ, R2.reuse ;  /* 0x000000ffff091224 */ /* 0x100fe400078e0002 */
[--C-:B------:R-:W-:Y:S02]  /*0410*/  @P2 IMAD.MOV.U32 R8, RZ, RZ, R2.reuse ;  /* 0x000000ffff082224 */ /* 0x100fe400078e0002 */
[--C-:B------:R-:W-:Y:S02]  /*0420*/  @P3 IMAD.MOV.U32 R7, RZ, RZ, R2.reuse ;  /* 0x000000ffff073224 */ /* 0x100fe400078e0002 */
[----:B------:R-:W-:Y:S01]  /*0430*/  @P4 IMAD.MOV.U32 R6, RZ, RZ, R2 ;  /* 0x000000ffff064224 */ /* 0x000fe200078e0002 */
[----:B------:R-:W-:Y:S06]  /*0440*/  BRA.U UP0, `(.L_x_1) ;  /* 0xfffffffd00a07547 */ /* 0x000fec000b83ffff */
[----:B------:R-:W-:-:S04]  /*0450*/  SHF.R.U32.HI R2, RZ, 0x17, R0 ;  /* 0x00000017ff027819 */ /* 0x000fc80000011600 */
[C---:B------:R-:W-:Y:S02]  /*0460*/  LOP3.LUT R3, R2.reuse, 0xe0, RZ, 0xc0, !PT ;  /* 0x000000e002037812 */ /* 0x040fe400078ec0ff */
[----:B------:R-:W-:-:S03]  /*0470*/  LOP3.LUT P6, RZ, R2, 0x1f, RZ, 0xc0, !PT ;  /* 0x0000001f02ff7812 */ /* 0x000fc600078cc0ff */
[----:B------:R-:W-:-:S05]  /*0480*/  VIADD R3, R3, 0xffffff80 ;  /* 0xffffff8003037836 */ /* 0x000fca0000000000 */
[----:B------:R-:W-:-:S05]  /*0490*/  SHF.R.U32.HI R3, RZ, 0x5, R3 ;  /* 0x00000005ff037819 */ /* 0x000fca0000011603 */
[----:B------:R-:W-:-:S05]  /*04a0*/  IMAD.U32 R12, R3, -0x4, RZ ;  /* 0xfffffffc030c7824 */ /* 0x000fca00078e00ff */
[C---:B------:R-:W-:Y:S02]  /*04b0*/  ISETP.EQ.AND P3, PT, R12.reuse, -0x18, PT ;  /* 0xffffffe80c00780c */ /* 0x040fe40003f62270 */
[C---:B------:R-:W-:Y:S02]  /*04c0*/  ISETP.EQ.AND P4, PT, R12.reuse, -0x14, PT ;  /* 0xffffffec0c00780c */ /* 0x040fe40003f82270 */
[C---:B------:R-:W-:Y:S02]  /*04d0*/  ISETP.EQ.AND P2, PT, R12.reuse, -0x10, PT ;  /* 0xfffffff00c00780c */ /* 0x040fe40003f42270 */
[C---:B------:R-:W-:Y:S02]  /*04e0*/  ISETP.EQ.AND P1, PT, R12.reuse, -0xc, PT ;  /* 0xfffffff40c00780c */ /* 0x040fe40003f22270 */
[C---:B------:R-:W-:Y:S02]  /*04f0*/  ISETP.EQ.AND P0, PT, R12.reuse, -0x8, PT ;  /* 0xfffffff80c00780c */ /* 0x040fe40003f02270 */
[----:B------:R-:W-:-:S03]  /*0500*/  ISETP.EQ.AND P5, PT, R12, RZ, PT ;  /* 0x000000ff0c00720c */ /* 0x000fc60003fa2270 */
[----:B------:R-:W-:Y:S01]  /*0510*/  @P3 IMAD.MOV.U32 R3, RZ, RZ, R10 ;  /* 0x000000ffff033224 */ /* 0x000fe200078e000a */
[C---:B------:R-:W-:Y:S01]  /*0520*/  ISETP.EQ.AND P3, PT, R12.reuse, -0x4, PT ;  /* 0xfffffffc0c00780c */ /* 0x040fe20003f62270 */
[--C-:B------:R-:W-:Y:S01]  /*0530*/  @P4 IMAD.MOV.U32 R3, RZ, RZ, R9.reuse ;  /* 0x000000ffff034224 */ /* 0x100fe200078e0009 */
[----:B------:R-:W-:Y:S01]  /*0540*/  @P4 MOV R4, R10 ;  /* 0x0000000a00044202 */ /* 0x000fe20000000f00 */
[----:B------:R-:W-:Y:S01]  /*0550*/  @P2 IMAD.MOV.U32 R3, RZ, RZ, R8 ;  /* 0x000000ffff032224 */ /* 0x000fe200078e0008 */
[----:B------:R-:W-:Y:S01]  /*0560*/  ISETP.EQ.AND P4, PT, R12, 0x4, PT ;  /* 0x000000040c00780c */ /* 0x000fe20003f82270 */
[----:B------:R-:W-:Y:S01]  /*0570*/  @P2 IMAD.MOV.U32 R4, RZ, RZ, R9 ;  /* 0x000000ffff042224 */ /* 0x000fe200078e0009 */
[----:B------:R-:W-:Y:S01]  /*0580*/  @P1 MOV R3, R7 ;  /* 0x0000000700031202 */ /* 0x000fe20000000f00 */
[----:B------:R-:W-:Y:S02]  /*0590*/  @P0 IMAD.MOV.U32 R3, RZ, RZ, R6 ;  /* 0x000000ffff030224 */ /* 0x000fe400078e0006 */
[----:B------:R-:W-:-:S02]  /*05a0*/  @P1 IMAD.MOV.U32 R4, RZ, RZ, R8 ;  /* 0x000000ffff041224 */ /* 0x000fc400078e0008 */
[----:B------:R-:W-:Y:S02]  /*05b0*/  @P0 IMAD.MOV.U32 R4, RZ, RZ, R7 ;  /* 0x000000ffff040224 */ /* 0x000fe400078e0007 */
[----:B------:R-:W-:Y:S02]  /*05c0*/  @P3 IMAD.MOV.U32 R3, RZ, RZ, R5 ;  /* 0x000000ffff033224 */ /* 0x000fe400078e0005 */
[--C-:B------:R-:W-:Y:S02]  /*05d0*/  @P5 IMAD.MOV.U32 R3, RZ, RZ, R21.reuse ;  /* 0x000000ffff035224 */ /* 0x100fe400078e0015 */
[----:B------:R-:W-:Y:S01]  /*05e0*/  @P3 IMAD.MOV.U32 R4, RZ, RZ, R6 ;  /* 0x000000ffff043224 */ /* 0x000fe200078e0006 */
[----:B------:R-:W-:Y:S01]  /*05f0*/  @P5 MOV R4, R5 ;  /* 0x0000000500045202 */ /* 0x000fe20000000f00 */
[----:B------:R-:W-:Y:S02]  /*0600*/  @P4 IMAD.MOV.U32 R4, RZ, RZ, R21 ;  /* 0x000000ffff044224 */ /* 0x000fe400078e0015 */
[----:B------:R-:W-:Y:S01]  /*0610*/  IMAD.MOV.U32 R19, RZ, RZ, R3 ;  /* 0x000000ffff137224 */ /* 0x000fe200078e0003 */
[----:B------:R-:W-:Y:S06]  /*0620*/  @!P6 BRA `(.L_x_2) ;  /* 0x00000000002ce947 */ /* 0x000fec0003800000 */
[----:B------:R-:W-:Y:S01]  /*0630*/  @P2 IMAD.MOV.U32 R3, RZ, RZ, R10 ;  /* 0x000000ffff032224 */ /* 0x000fe200078e000a */
[----:B------:R-:W-:Y:S01]  /*0640*/  @P1 MOV R3, R9 ;  /* 0x0000000900031202 */ /* 0x000fe20000000f00 */
[----:B------:R-:W-:Y:S01]  /*0650*/  @P0 IMAD.MOV.U32 R3, RZ, RZ, R8 ;  /* 0x000000ffff030224 */ /* 0x000fe200078e0008 */
[----:B------:R-:W-:Y:S01]  /*0660*/  ISETP.EQ.AND P0, PT, R12, 0x8, PT ;  /* 0x000000080c00780c */ /* 0x000fe20003f02270 */
[----:B------:R-:W-:Y:S01]  /*0670*/  @P3 IMAD.MOV.U32 R3, RZ, RZ, R7 ;  /* 0x000000ffff033224 */ /* 0x000fe200078e0007 */
[----:B------:R-:W-:Y:S01]  /*0680*/  LOP3.LUT R2, R2, 0x1f, RZ, 0xc0, !PT ;  /* 0x0000001f02027812 */ /* 0x000fe200078ec0ff */
[----:B------:R-:W-:Y:S02]  /*0690*/  @P5 IMAD.MOV.U32 R3, RZ, RZ, R6 ;  /* 0x000000ffff035224 */ /* 0x000fe400078e0006 */
[----:B------:R-:W-:Y:S01]  /*06a0*/  @P4 IMAD.MOV.U32 R3, RZ, RZ, R5 ;  /* 0x000000ffff034224 */ /* 0x000fe200078e0005 */
[----:B------:R-:W-:-:S07]  /*06b0*/  SHF.L.W.U32.HI R19, R4, R2, R19 ;  /* 0x0000000204137219 */ /* 0x000fce0000010e13 */
[----:B------:R-:W-:-:S04]  /*06c0*/  @P0 MOV R3, R21 ;  /* 0x0000001500030202 */ /* 0x000fc80000000f00 */
[----:B------:R-:W-:-:S07]  /*06d0*/  SHF.L.W.U32.HI R4, R3, R2, R4 ;  /* 0x0000000203047219 */ /* 0x000fce0000010e04 */
.L_x_2:
[C---:B------:R-:W-:Y:S01]  /*06e0*/  SHF.L.W.U32.HI R21, R4.reuse, 0x2, R19 ;  /* 0x0000000204157819 */ /* 0x040fe20000010e13 */
[----:B------:R-:W-:Y:S01]  /*06f0*/  IMAD.SHL.U32 R4, R4, 0x4, RZ ;  /* 0x0000000404047824 */ /* 0x000fe200078e00ff */
[----:B------:R-:W-:Y:S01]  /*0700*/  UMOV UR4, 0x54442d19 ;  /* 0x54442d1900047882 */ /* 0x000fe20000000000 */
[----:B------:R-:W-:Y:S01]  /*0710*/  UMOV UR5, 0x3bf921fb ;  /* 0x3bf921fb00057882 */ /* 0x000fe20000000000 */
[----:B------:R-:W-:Y:S02]  /*0720*/  SHF.R.S32.HI R2, RZ, 0x1f, R21 ;  /* 0x0000001fff027819 */ /* 0x000fe40000011415 */
[----:B------:R-:W-:Y:S02]  /*0730*/  ISETP.GE.AND P0, PT, R0, RZ, PT ;  /* 0x000000ff0000720c */ /* 0x000fe40003f06270 */
[C---:B------:R-:W-:Y:S02]  /*0740*/  LOP3.LUT R12, R2.reuse, R4, RZ, 0x3c, !PT ;  /* 0x00000004020c7212 */ /* 0x040fe400078e3cff */
[----:B------:R-:W-:-:S02]  /*0750*/  LOP3.LUT R13, R2, R21, RZ, 0x3c, !PT ;  /* 0x00000015020d7212 */ /* 0x000fc400078e3cff */
[----:B------:R-:W-:Y:S02]  /*0760*/  SHF.R.U32.HI R16, RZ, 0x1e, R19 ;  /* 0x0000001eff107819 */ /* 0x000fe40000011613 */
[----:B------:R-:W0:Y:S01]  /*0770*/  I2F.F64.S64 R2, R12 ;  /* 0x0000000c00027312 */ /* 0x000e220000301c00 */
[C---:B------:R-:W-:Y:S02]  /*0780*/  LOP3.LUT R0, R21.reuse, R0, RZ, 0x3c, !PT ;  /* 0x0000000015007212 */ /* 0x040fe400078e3cff */
[----:B------:R-:W-:Y:S02]  /*0790*/  LEA.HI R16, R21, R16, RZ, 0x1 ;  /* 0x0000001015107211 */ /* 0x000fe400078f08ff */
[----:B------:R-:W-:-:S03]  /*07a0*/  ISETP.GE.AND P1, PT, R0, RZ, PT ;  /* 0x000000ff0000720c */ /* 0x000fc60003f26270 */
[----:B------:R-:W-:-:S04]  /*07b0*/  IMAD.MOV R0, RZ, RZ, -R16 ;  /* 0x000000ffff007224 */ /* 0x000fc800078e0a10 */
[----:B------:R-:W-:Y:S01]  /*07c0*/  @!P0 IMAD.MOV.U32 R16, RZ, RZ, R0 ;  /* 0x000000ffff108224 */ /* 0x000fe200078e0000 */
[----:B0-----:R-:W-:-:S10]  /*07d0*/  DMUL R2, R2, UR4 ;  /* 0x0000000402027c28 */ /* 0x001fd40008000000 */
[----:B------:R-:W0:Y:S02]  /*07e0*/  F2F.F32.F64 R2, R2 ;  /* 0x0000000200027310 */ /* 0x000e240000301000 */
[----:B0-----:R-:W-:-:S07]  /*07f0*/  FSEL R4, -R2, R2, !P1 ;  /* 0x0000000202047208 */ /* 0x001fce0004800100 */
.L_x_0:
[----:B------:R-:W-:Y:S01]  /*0800*/  ULEA.HI UR4, UR6, UR6, URZ, 0x1 ;  /* 0x0000000606047291 */ /* 0x000fe2000f8f08ff */
[----:B------:R-:W-:Y:S02]  /*0810*/  IMAD.MOV.U32 R12, RZ, RZ, 0x37cbac00 ;  /* 0x37cbac00ff0c7424 */ /* 0x000fe400078e00ff */
[----:B------:R-:W-:Y:S01]  /*0820*/  FMUL R3, R4, R4 ;  /* 0x0000000404037220 */ /* 0x000fe20000400000 */
[----:B------:R-:W-:Y:S01]  /*0830*/  LOP3.LUT R2, R16, 0x1, RZ, 0xc0, !PT ;  /* 0x0000000110027812 */ /* 0x000fe200078ec0ff */
[----:B------:R-:W-:Y:S01]  /*0840*/  USHF.R.S32.HI UR4, URZ, 0x1, UR4 ;  /* 0x00000001ff047899 */ /* 0x000fe20008011404 */
[----:B------:R-:W-:Y:S02]  /*0850*/  IMAD.MOV.U32 R18, RZ, RZ, 0x3effffff ;  /* 0x3effffffff127424 */ /* 0x000fe400078e00ff */
[----:B------:R-:W-:Y:S01]  /*0860*/  FFMA R12, R3, R12, -0.0013887860113754868507 ;  /* 0xbab607ed030c7423 */ /* 0x000fe2000000000c */
[----:B------:R-:W-:Y:S01]  /*0870*/  ISETP.NE.U32.AND P0, PT, R2, 0x1, PT ;  /* 0x000000010200780c */ /* 0x000fe20003f05070 */
[----:B------:R-:W-:Y:S01]  /*0880*/  BSSY.RECONVERGENT B0, `(.L_x_3) ;  /* 0x0000019000007945 */ /* 0x000fe20003800200 */
[----:B------:R-:W-:-:S02]  /*0890*/  MOV R2, 0x3d2aaabb ;  /* 0x3d2aaabb00027802 */ /* 0x000fc40000000f00 */
[----:B------:R-:W-:Y:S02]  /*08a0*/  I2FP.F32.S32 R0, UR4 ;  /* 0x0000000400007c45 */ /* 0x000fe40008201400 */
[----:B------:R-:W-:Y:S02]  /*08b0*/  FSEL R12, R12, -0.00019574658654164522886, !P0 ;  /* 0xb94d41530c0c7808 */ /* 0x000fe40004000000 */
[----:B------:R-:W0:Y:S01]  /*08c0*/  MUFU.RCP R13, R0 ;  /* 0x00000000000d7308 */ /* 0x000e220000001000 */
[----:B------:R-:W-:Y:S01]  /*08d0*/  FSEL R2, R2, 0.0083327032625675201416, !P0 ;  /* 0x3c0885e402027808 */ /* 0x000fe20004000000 */
[----:B------:R-:W-:Y:S01]  /*08e0*/  FADD R17, R17, -R0 ;  /* 0x8000000011117221 */ /* 0x000fe20000000000 */
[----:B------:R-:W-:Y:S02]  /*08f0*/  FSEL R18, -R18, -0.16666662693023681641, !P0 ;  /* 0xbe2aaaa812127808 */ /* 0x000fe40004000100 */
[----:B------:R-:W-:Y:S01]  /*0900*/  LOP3.LUT P1, RZ, R16, 0x2, RZ, 0xc0, !PT ;  /* 0x0000000210ff7812 */ /* 0x000fe2000782c0ff */
[C---:B------:R-:W-:Y:S01]  /*0910*/  FFMA R12, R3.reuse, R12, R2 ;  /* 0x0000000c030c7223 */ /* 0x040fe20000000002 */
[----:B------:R-:W-:Y:S01]  /*0920*/  FSEL R2, R4, 1, P0 ;  /* 0x3f80000004027808 */ /* 0x000fe20000000000 */
[----:B------:R-:W1:Y:S02]  /*0930*/  FCHK P0, R17, R0 ;  /* 0x0000000011007302 */ /* 0x000e640000000000 */
[----:B------:R-:W-:-:S02]  /*0940*/  FFMA R12, R3, R12, R18 ;  /* 0x0000000c030c7223 */ /* 0x000fc40000000012 */
[----:B------:R-:W-:-:S04]  /*0950*/  FFMA R3, R3, R2, RZ ;  /* 0x0000000203037223 */ /* 0x000fc800000000ff */
[----:B------:R-:W-:Y:S01]  /*0960*/  FFMA R2, R3, R12, R2 ;  /* 0x0000000c03027223 */ /* 0x000fe20000000002 */
[----:B0-----:R-:W-:-:S03]  /*0970*/  FFMA R20, -R0, R13, 1 ;  /* 0x3f80000000147423 */ /* 0x001fc6000000010d */
[----:B------:R-:W-:Y:S01]  /*0980*/  @P1 FADD R2, RZ, -R2 ;  /* 0x80000002ff021221 */ /* 0x000fe20000000000 */
[----:B------:R-:W-:-:S04]  /*0990*/  FFMA R20, R13, R20, R13 ;  /* 0x000000140d147223 */ /* 0x000fc8000000000d */
[----:B------:R-:W-:-:S04]  /*09a0*/  FFMA R13, R17, R20, RZ ;  /* 0x00000014110d7223 */ /* 0x000fc800000000ff */
[----:B------:R-:W-:-:S04]  /*09b0*/  FFMA R3, -R0, R13, R17 ;  /* 0x0000000d00037223 */ /* 0x000fc80000000111 */
[----:B------:R-:W-:Y:S01]  /*09c0*/  FFMA R3, R20, R3, R13 ;  /* 0x0000000314037223 */ /* 0x000fe2000000000d */
[----:B-1----:R-:W-:Y:S06]  /*09d0*/  @!P0 BRA `(.L_x_4) ;  /* 0x00000000000c8947 */ /* 0x002fec0003800000 */
[----:B------:R-:W-:-:S07]  /*09e0*/  MOV R16, 0xa00 ;  /* 0x00000a0000107802 */ /* 0x000fce0000000f00 */
[----:B------:R-:W-:Y:S05]  /*09f0*/  CALL.REL.NOINC `($__internal_2_$__cuda_sm3x_div_rn_noftz_f32_slowpath) ;  /* 0x0000006800707944 */ /* 0x000fea0003c00000 */
[----:B------:R-:W-:-:S07]  /*0a00*/  IMAD.MOV.U32 R3, RZ, RZ, R0 ;  /* 0x000000ffff037224 */ /* 0x000fce00078e0000 */
.L_x_4:
[----:B------:R-:W-:Y:S05]  /*0a10*/  BSYNC.RECONVERGENT B0 ;  /* 0x0000000000007941 */ /* 0x000fea0003800200 */
.L_x_3:
[----:B------:R-:W-:Y:S01]  /*0a20*/  FMUL R4, R2, R3 ;  /* 0x0000000302047220 */ /* 0x000fe20000400000 */
[----:B------:R-:W-:Y:S01]  /*0a30*/  BSSY.RECONVERGENT B0, `(.L_x_5) ;  /* 0x0000045000007945 */ /* 0x000fe20003800200 */
[----:B------:R-:W-:-:S03]  /*0a40*/  IMAD.MOV.U32 R3, RZ, RZ, 0x3f800000 ;  /* 0x3f800000ff037424 */ /* 0x000fc600078e00ff */
[----:B------:R-:W-:-:S13]  /*0a50*/  FSETP.NEU.AND P0, PT, R4, 1, PT ;  /* 0x3f8000000400780b */ /* 0x000fda0003f0d000 */
[----:B------:R-:W-:Y:S05]  /*0a60*/  @!P0 BRA `(.L_x_6) ;  /* 0x0000000400048947 */ /* 0x000fea0003800000 */
[----:B------:R-:W-:-:S13]  /*0a70*/  FSETP.NAN.AND P0, PT, |R4|, |R4|, PT ;  /* 0x400000040400720b */ /* 0x000fda0003f08200 */
[----:B------:R-:W-:Y:S01]  /*0a80*/  @P0 FADD R3, R4, 2 ;  /* 0x4000000004030421 */ /* 0x000fe20000000000 */
[----:B------:R-:W-:Y:S06]  /*0a90*/  @P0 BRA `(.L_x_6) ;  /* 0x0000000000f80947 */ /* 0x000fec0003800000 */
[C---:B------:R-:W-:Y:S01]  /*0aa0*/  FMUL R3, |R4|.reuse, 16777216 ;  /* 0x4b80000004037820 */ /* 0x040fe20000400200 */
[----:B------:R-:W-:Y:S01]  /*0ab0*/  FSETP.GEU.AND P0, PT, |R4|, 1.175494350822287508e-38, PT ;  /* 0x008000000400780b */ /* 0x000fe20003f0e200 */
[----:B------:R-:W-:-:S03]  /*0ac0*/  IMAD.MOV.U32 R18, RZ, RZ, 0x3a2c32e4 ;  /* 0x3a2c32e4ff127424 */ /* 0x000fc600078e00ff */
[----:B------:R-:W-:-:S05]  /*0ad0*/  FSEL R3, R3, |R4|, !P0 ;  /* 0x4000000403037208 */ /* 0x000fca0004000000 */
[----:B------:R-:W-:-:S05]  /*0ae0*/  VIADD R0, R3, 0xc0cafb0d ;  /* 0xc0cafb0d03007836 */ /* 0x000fca0000000000 */
[----:B------:R-:W-:-:S04]  /*0af0*/  LOP3.LUT R0, R0, 0xff800000, RZ, 0xc0, !PT ;  /* 0xff80000000007812 */ /* 0x000fc800078ec0ff */
[-C--:B------:R-:W-:Y:S02]  /*0b00*/  IADD3 R3, PT, PT, R3, -R0.reuse, RZ ;  /* 0x8000000003037210 */ /* 0x080fe40007ffe0ff */
[----:B------:R-:W-:-:S03]  /*0b10*/  I2FP.F32.S32 R0, R0 ;  /* 0x0000000000007245 */ /* 0x000fc60000201400 */
[C---:B------:R-:W-:Y:S01]  /*0b20*/  FADD R13, R3.reuse, 1 ;  /* 0x3f800000030d7421 */ /* 0x040fe20000000000 */
[----:B------:R-:W-:Y:S01]  /*0b30*/  FADD R12, R3, -1 ;  /* 0xbf800000030c7421 */ /* 0x000fe20000000000 */
[----:B------:R-:W-:Y:S02]  /*0b40*/  FSEL R3, RZ, -24, P0 ;  /* 0xc1c00000ff037808 */ /* 0x000fe40000000000 */
[----:B------:R-:W-:Y:S01]  /*0b50*/  FSETP.NEU.AND P0, PT, |R4|, +INF , PT ;  /* 0x7f8000000400780b */ /* 0x000fe20003f0d200 */
[----:B------:R-:W-:Y:S01]  /*0b60*/  FADD R16, R12, R12 ;  /* 0x0000000c0c107221 */ /* 0x000fe20000000000 */
[----:B------:R-:W0:Y:S01]  /*0b70*/  MUFU.RCP R13, R13 ;  /* 0x0000000d000d7308 */ /* 0x000e220000001000 */
[----:B------:R-:W-:Y:S01]  /*0b80*/  FFMA R0, R0, 1.1920928955078125e-07, R3 ;  /* 0x3400000000007823 */ /* 0x000fe20000000003 */
[----:B------:R-:W-:Y:S01]  /*0b90*/  FSETP.NEU.AND P0, PT, R4, RZ, P0 ;  /* 0x000000ff0400720b */ /* 0x000fe2000070d000 */
[----:B0-----:R-:W-:-:S04]  /*0ba0*/  FMUL R17, R13, R16 ;  /* 0x000000100d117220 */ /* 0x001fc80000400000 */
[----:B------:R-:W-:Y:S01]  /*0bb0*/  FADD R16, R12, -R17 ;  /* 0x800000110c107221 */ /* 0x000fe20000000000 */
[CC--:B------:R-:W-:Y:S01]  /*0bc0*/  FMUL R3, R17.reuse, R17.reuse ;  /* 0x0000001111037220 */ /* 0x0c0fe20000400000 */
[----:B------:R-:W-:Y:S02]  /*0bd0*/  FFMA R21, R17, 1.4426950216293334961, R0 ;  /* 0x3fb8aa3b11157823 */ /* 0x000fe40000000000 */
[----:B------:R-:W-:Y:S01]  /*0be0*/  FADD R19, R16, R16 ;  /* 0x0000001010137221 */ /* 0x000fe20000000000 */
[C---:B------:R-:W-:Y:S01]  /*0bf0*/  FFMA R16, R3.reuse, R18, 0.0032181653659790754318 ;  /* 0x3b52e7db03107423 */ /* 0x040fe20000000012 */
[----:B------:R-:W-:Y:S02]  /*0c00*/  FADD R0, R0, -R21 ;  /* 0x8000001500007221 */ /* 0x000fe40000000000 */
[----:B------:R-:W-:Y:S01]  /*0c10*/  FFMA R12, R12, -R17, R19 ;  /* 0x800000110c0c7223 */ /* 0x000fe20000000013 */
[----:B------:R-:W-:Y:S01]  /*0c20*/  FFMA R16, R3, R16, 0.018033718690276145935 ;  /* 0x3c93bb7303107423 */ /* 0x000fe20000000010 */
[----:B------:R-:W-:-:S02]  /*0c30*/  FFMA R19, R17, 1.4426950216293334961, R0 ;  /* 0x3fb8aa3b11137823 */ /* 0x000fc40000000000 */
[----:B------:R-:W-:Y:S01]  /*0c40*/  FMUL R12, R13, R12 ;  /* 0x0000000c0d0c7220 */ /* 0x000fe20000400000 */
[----:B------:R-:W-:-:S03]  /*0c50*/  FFMA R16, R3, R16, 0.12022458761930465698 ;  /* 0x3df6384f03107423 */ /* 0x000fc60000000010 */
[----:B------:R-:W-:Y:S01]  /*0c60*/  FFMA R0, R12, 1.4426950216293334961, R19 ;  /* 0x3fb8aa3b0c007823 */ /* 0x000fe20000000013 */
[----:B------:R-:W-:-:S03]  /*0c70*/  FMUL R16, R3, R16 ;  /* 0x0000001003107220 */ /* 0x000fc60000400000 */
[----:B------:R-:W-:Y:S01]  /*0c80*/  FFMA R13, R17, 1.9251366722983220825e-08, R0 ;  /* 0x32a55e34110d7823 */ /* 0x000fe20000000000 */
[----:B------:R-:W-:-:S04]  /*0c90*/  FMUL R3, R16, 3 ;  /* 0x4040000010037820 */ /* 0x000fc80000400000 */
[----:B------:R-:W-:Y:S01]  /*0ca0*/  FFMA R3, R12, R3, R13 ;  /* 0x000000030c037223 */ /* 0x000fe2000000000d */
[----:B------:R-:W-:-:S03]  /*0cb0*/  IMAD.MOV.U32 R13, RZ, RZ, 0x391fcb8e ;  /* 0x391fcb8eff0d7424 */ /* 0x000fc600078e00ff */
[----:B------:R-:W-:-:S04]  /*0cc0*/  FFMA R16, R17, R16, R3 ;  /* 0x0000001011107223 */ /* 0x000fc80000000003 */
[----:B------:R-:W-:-:S04]  /*0cd0*/  FADD R0, R21, R16 ;  /* 0x0000001015007221 */ /* 0x000fc80000000000 */
[----:B------:R-:W-:Y:S01]  /*0ce0*/  FMUL R3, R0, 2 ;  /* 0x4000000000037820 */ /* 0x000fe20000400000 */
[----:B------:R-:W-:-:S03]  /*0cf0*/  FADD R21, -R21, R0 ;  /* 0x0000000015157221 */ /* 0x000fc60000000100 */
[----:B------:R-:W0:Y:S01]  /*0d00*/  FRND R12, R3 ;  /* 0x00000003000c7307 */ /* 0x000e220000201000 */
[----:B------:R-:W-:Y:S01]  /*0d10*/  FADD R21, R16, -R21 ;  /* 0x8000001510157221 */ /* 0x000fe20000000000 */
[----:B------:R-:W-:Y:S01]  /*0d20*/  FFMA R0, R0, 2, -R3 ;  /* 0x4000000000007823 */ /* 0x000fe20000000803 */
[----:B------:R-:W-:-:S03]  /*0d30*/  FSETP.GT.AND P2, PT, |R3|, 152, PT ;  /* 0x431800000300780b */ /* 0x000fc60003f44200 */
[----:B------:R-:W-:Y:S01]  /*0d40*/  FFMA R21, R21, 2, R0 ;  /* 0x4000000015157823 */ /* 0x000fe20000000000 */
[----:B0-----:R-:W-:Y:S01]  /*0d50*/  FADD R0, R3, -R12 ;  /* 0x8000000c03007221 */ /* 0x001fe20000000000 */
[----:B------:R-:W-:-:S03]  /*0d60*/  FSETP.GT.AND P1, PT, R12, RZ, PT ;  /* 0x000000ff0c00720b */ /* 0x000fc60003f24000 */
[----:B------:R-:W-:Y:S01]  /*0d70*/  FADD R0, R0, R21 ;  /* 0x0000001500007221 */ /* 0x000fe20000000000 */
[----:B------:R-:W-:Y:S02]  /*0d80*/  SEL R12, RZ, 0x83000000, P1 ;  /* 0x83000000ff0c7807 */ /* 0x000fe40000800000 */
[----:B------:R-:W-:Y:S01]  /*0d90*/  FSETP.GEU.AND P1, PT, R3, RZ, PT ;  /* 0x000000ff0300720b */ /* 0x000fe20003f2e000 */
[----:B------:R-:W-:Y:S02]  /*0da0*/  FFMA R13, R0, R13, 0.0013391353422775864601 ;  /* 0x3aaf85ed000d7423 */ /* 0x000fe4000000000d */
[----:B------:R-:W-:Y:S02]  /*0db0*/  VIADD R16, R12, 0x7f000000 ;  /* 0x7f0000000c107836 */ /* 0x000fe40000000000 */
[C---:B------:R-:W-:Y:S02]  /*0dc0*/  FFMA R17, R0.reuse, R13, 0.0096188392490148544312 ;  /* 0x3c1d985600117423 */ /* 0x040fe4000000000d */
[----:B------:R0:W1:Y:S02]  /*0dd0*/  F2I.NTZ R13, R3 ;  /* 0x00000003000d7305 */ /* 0x0000640000203100 */
[----:B------:R-:W-:-:S04]  /*0de0*/  FFMA R17, R0, R17, 0.055503588169813156128 ;  /* 0x3d6357bb00117423 */ /* 0x000fc80000000011 */
[----:B------:R-:W-:Y:S01]  /*0df0*/  FFMA R17, R0, R17, 0.24022644758224487305 ;  /* 0x3e75fdec00117423 */ /* 0x000fe20000000011 */
[----:B0-----:R-:W-:-:S03]  /*0e00*/  FSEL R3, RZ, +INF , !P1 ;  /* 0x7f800000ff037808 */ /* 0x001fc60004800000 */
[----:B------:R-:W-:-:S04]  /*0e10*/  FFMA R17, R0, R17, 0.69314718246459960938 ;  /* 0x3f31721800117423 */ /* 0x000fc80000000011 */
[----:B------:R-:W-:Y:S01]  /*0e20*/  FFMA R17, R0, R17, 1 ;  /* 0x3f80000000117423 */ /* 0x000fe20000000011 */
[----:B-1----:R-:W-:Y:S02]  /*0e30*/  IMAD R13, R13, 0x800000, -R12 ;  /* 0x008000000d0d7824 */ /* 0x002fe400078e0a0c */
[----:B------:R-:W-:Y:S01]  /*0e40*/  @!P0 FADD R0, R4, R4 ;  /* 0x0000000404008221 */ /* 0x000fe20000000000 */
[----:B------:R-:W-:-:S04]  /*0e50*/  FMUL R16, R16, R17 ;  /* 0x0000001110107220 */ /* 0x000fc80000400000 */
[----:B------:R-:W-:Y:S01]  /*0e60*/  @!P2 FMUL R3, R13, R16 ;  /* 0x000000100d03a220 */ /* 0x000fe20000400000 */
[----:B------:R-:W-:-:S07]  /*0e70*/  @!P0 LOP3.LUT R3, R0, 0x7fffffff, RZ, 0xc0, !PT ;  /* 0x7fffffff00038812 */ /* 0x000fce00078ec0ff */
.L_x_6:
[----:B------:R-:W-:Y:S05]  /*0e80*/  BSYNC.RECONVERGENT B0 ;  /* 0x0000000000007941 */ /* 0x000fea0003800200 */
.L_x_5:
[----:B------:R-:W0:Y:S01]  /*0e90*/  LDCU.64 UR4, c[0x0][0x380] ;  /* 0x00007000ff0477ac */ /* 0x000e220008000a00 */
[----:B------:R-:W-:Y:S01]  /*0ea0*/  FADD R3, -R3, 1 ;  /* 0x3f80000003037421 */ /* 0x000fe20000000100 */
[----:B0-----:R-:W-:Y:S01]  /*0eb0*/  I2FP.F32.S32 R0, UR4 ;  /* 0x0000000400007c45 */ /* 0x001fe20008201400 */
[----:B------:R-:W-:-:S03]  /*0ec0*/  USHF.R.U32.HI UR4, URZ, 0x1, UR5 ;  /* 0x00000001ff047899 */ /* 0x000fc60008011605 */
[----:B------:R-:W0:Y:S08]  /*0ed0*/  MUFU.RCP R13, R0 ;  /* 0x00000000000d7308 */ /* 0x000e300000001000 */
[----:B------:R-:W1:Y:S01]  /*0ee0*/  FCHK P0, R2, R0 ;  /* 0x0000000002007302 */ /* 0x000e620000000000 */
[----:B0-----:R-:W-:-:S04]  /*0ef0*/  FFMA R12, -R0, R13, 1 ;  /* 0x3f800000000c7423 */ /* 0x001fc8000000010d */
[----:B------:R-:W-:-:S04]  /*0f00*/  FFMA R13, R13, R12, R13 ;  /* 0x0000000c0d0d7223 */ /* 0x000fc8000000000d */
[----:B------:R-:W-:-:S04]  /*0f10*/  FFMA R12, R2, R13, RZ ;  /* 0x0000000d020c7223 */ /* 0x000fc800000000ff */
[----:B------:R-:W-:-:S04]  /*0f20*/  FFMA R16, -R0, R12, R2 ;  /* 0x0000000c00107223 */ /* 0x000fc80000000102 */
[----:B------:R-:W-:Y:S01]  /*0f30*/  FFMA R13, R13, R16, R12 ;  /* 0x000000100d0d7223 */ /* 0x000fe2000000000c */
[----:B------:R-:W-:Y:S01]  /*0f40*/  I2FP.F32.U32 R12, UR4 ;  /* 0x00000004000c7c45 */ /* 0x000fe20008201000 */
[----:B-1----:R-:W-:Y:S06]  /*0f50*/  @!P0 BRA `(.L_x_7) ;  /* 0x0000000000108947 */ /* 0x002fec0003800000 */
[----:B------:R-:W-:Y:S02]  /*0f60*/  MOV R17, R2 ;  /* 0x0000000200117202 */ /* 0x000fe40000000f00 */
[----:B------:R-:W-:-:S07]  /*0f70*/  MOV R16, 0xf90 ;  /* 0x00000f9000107802 */ /* 0x000fce0000000f00 */
[----:B------:R-:W-:Y:S05]  /*0f80*/  CALL.REL.NOINC `($__internal_2_$__cuda_sm3x_div_rn_noftz_f32_slowpath) ;  /* 0x00000064000c7944 */ /* 0x000fea0003c00000 */
[----:B------:R-:W-:-:S07]  /*0f90*/  IMAD.MOV.U32 R13, RZ, RZ, R0 ;  /* 0x000000ffff0d7224 */ /* 0x000fce00078e0000 */
.L_x_7:
[----:B------:R-:W0:Y:S01]  /*0fa0*/  MUFU.RCP R19, R12 ;  /* 0x0000000c00137308 */ /* 0x000e220000001000 */
[----:B------:R-:W1:Y:S01]  /*0fb0*/  LDCU UR4, c[0x0][0x384] ;  /* 0x00007080ff0477ac */ /* 0x000e620008000800 */
[----:B------:R-:W-:Y:S01]  /*0fc0*/  FADD R17, R11, -R12 ;  /* 0x8000000c0b117221 */ /* 0x000fe20000000000 */
[----:B------:R-:W-:Y:S05]  /*0fd0*/  BSSY.RECONVERGENT B0, `(.L_x_8) ;  /* 0x000000f000007945 */ /* 0x000fea0003800200 */
[----:B------:R-:W2:Y:S01]  /*0fe0*/  FCHK P0, -R17, R12 ;  /* 0x0000000c11007302 */ /* 0x000ea20000000100 */
[----:B0-----:R-:W-:Y:S01]  /*0ff0*/  FFMA R0, -R12, R19, 1 ;  /* 0x3f8000000c007423 */ /* 0x001fe20000000113 */
[----:B-1----:R-:W-:-:S03]  /*1000*/  I2FP.F32.U32 R2, UR4 ;  /* 0x0000000400027c45 */ /* 0x002fc60008201000 */
[----:B------:R-:W-:Y:S02]  /*1010*/  FFMA R0, R19, R0, R19 ;  /* 0x0000000013007223 */ /* 0x000fe40000000013 */
[----:B------:R-:W-:Y:S02]  /*1020*/  FMUL R2, R2, R13 ;  /* 0x0000000d02027220 */ /* 0x000fe40000400000 */
[----:B------:R-:W-:-:S04]  /*1030*/  FFMA R11, -R17, R0, RZ ;  /* 0x00000000110b7223 */ /* 0x000fc800000001ff */
[----:B------:R-:W-:-:S04]  /*1040*/  FFMA R16, -R12, R11, -R17 ;  /* 0x0000000b0c107223 */ /* 0x000fc80000000911 */
[----:B------:R-:W-:Y:S01]  /*1050*/  FFMA R11, R0, R16, R11 ;  /* 0x00000010000b7223 */ /* 0x000fe2000000000b */
[----:B--2---:R-:W-:Y:S06]  /*1060*/  @!P0 BRA `(.L_x_9) ;  /* 0x0000000000148947 */ /* 0x004fec0003800000 */
[----:B------:R-:W-:Y:S01]  /*1070*/  FADD R17, -R17, -RZ ;  /* 0x800000ff11117221 */ /* 0x000fe20000000100 */
[----:B------:R-:W-:Y:S01]  /*1080*/  IMAD.MOV.U32 R0, RZ, RZ, R12 ;  /* 0x000000ffff007224 */ /* 0x000fe200078e000c */
[----:B------:R-:W-:-:S07]  /*1090*/  MOV R16, 0x10b0 ;  /* 0x000010b000107802 */ /* 0x000fce0000000f00 */
[----:B------:R-:W-:Y:S05]  /*10a0*/  CALL.REL.NOINC `($__internal_2_$__cuda_sm3x_div_rn_noftz_f32_slowpath) ;  /* 0x0000006000c47944 */ /* 0x000fea0003c00000 */
[----:B------:R-:W-:-:S07]  /*10b0*/  IMAD.MOV.U32 R11, RZ, RZ, R0 ;  /* 0x000000ffff0b7224 */ /* 0x000fce00078e0000 */
.L_x_9:
[----:B------:R-:W-:Y:S05]  /*10c0*/  BSYNC.RECONVERGENT B0 ;  /* 0x0000000000007941 */ /* 0x000fea0003800200 */
.L_x_8:
[----:B------:R-:W-:Y:S01]  /*10d0*/  FMUL R2, R2, R11 ;  /* 0x0000000b02027220 */ /* 0x000fe20000400000 */
[----:B------:R-:W-:Y:S01]  /*10e0*/  BSSY.RECONVERGENT B0, `(.L_x_10) ;  /* 0x0000007000007945 */ /* 0x000fe20003800200 */
[----:B------:R-:W-:Y:S01]  /*10f0*/  IMAD.MOV.U32 R38, RZ, RZ, RZ ;  /* 0x000000ffff267224 */ /* 0x000fe200078e00ff */
[----:B------:R-:W-:Y:S01]  /*1100*/  MOV R39, 0x40000000 ;  /* 0x4000000000277802 */ /* 0x000fe20000000f00 */
[----:B------:R-:W0:Y:S01]  /*1110*/  F2F.F64.F32 R12, R2 ;  /* 0x00000002000c7310 */ /* 0x000e220000201800 */
[----:B------:R-:W-:Y:S01]  /*1120*/  MOV R0, 0x1150 ;  /* 0x0000115000007802 */ /* 0x000fe20000000f00 */
[----:B0-----:R-:W-:-:S11]  /*1130*/  DADD R40, -RZ, |R12| ;  /* 0x00000000ff287229 */ /* 0x001fd6000000050c */
[----:B------:R-:W-:Y:S05]  /*1140*/  CALL.REL.NOINC `($resultPixel$__internal_accurate_pow) ;  /* 0x0000006800387944 */ /* 0x000fea0003c00000 */
[----:B------:R-:W-:Y:S05]  /*1150*/  BSYNC.RECONVERGENT B0 ;  /* 0x0000000000007941 */ /* 0x000fea0003800200 */
.L_x_10:
[----:B------:R-:W-:Y:S01]  /*1160*/  DADD R18, R12, 2 ;  /* 0x400000000c127429 */ /* 0x000fe20000000000 */
[----:B------:R-:W-:Y:S01]  /*1170*/  FSETP.NEU.AND P0, PT, R2, RZ, PT ;  /* 0x000000ff0200720b */ /* 0x000fe20003f0d000 */
[----:B------:R-:W-:Y:S08]  /*1180*/  BSSY.RECONVERGENT B0, `(.L_x_11) ;  /* 0x000000b000007945 */ /* 0x000ff00003800200 */
[----:B------:R-:W-:-:S04]  /*1190*/  LOP3.LUT R18, R19, 0x7ff00000, RZ, 0xc0, !PT ;  /* 0x7ff0000013127812 */ /* 0x000fc800078ec0ff */
[----:B------:R-:W-:Y:S02]  /*11a0*/  ISETP.NE.AND P1, PT, R18, 0x7ff00000, PT ;  /* 0x7ff000001200780c */ /* 0x000fe40003f25270 */
[----:B------:R-:W-:-:S11]  /*11b0*/  @!P0 CS2R R16, SRZ ;  /* 0x0000000000108805 */ /* 0x000fd6000001ff00 */
[----:B------:R-:W-:Y:S05]  /*11c0*/  @P1 BRA `(.L_x_12) ;  /* 0x0000000000181947 */ /* 0x000fea0003800000 */
[----:B------:R-:W-:-:S13]  /*11d0*/  FSETP.NAN.AND P0, PT, R2, R2, PT ;  /* 0x000000020200720b */ /* 0x000fda0003f08000 */
[----:B------:R-:W-:Y:S01]  /*11e0*/  @P0 DADD R16, R12, 2 ;  /* 0x400000000c100429 */ /* 0x000fe20000000000 */
[----:B------:R-:W-:Y:S10]  /*11f0*/  @P0 BRA `(.L_x_12) ;  /* 0x00000000000c0947 */ /* 0x000ff40003800000 */
[----:B------:R-:W-:-:S14]  /*1200*/  DSETP.NEU.AND P0, PT, |R12|, +INF , PT ;  /* 0x7ff000000c00742a */ /* 0x000fdc0003f0d200 */
[----:B------:R-:W-:Y:S02]  /*1210*/  @!P0 IMAD.MOV.U32 R16, RZ, RZ, 0x0 ;  /* 0x00000000ff108424 */ /* 0x000fe400078e00ff */
[----:B------:R-:W-:-:S07]  /*1220*/  @!P0 IMAD.MOV.U32 R17, RZ, RZ, 0x7ff00000 ;  /* 0x7ff00000ff118424 */ /* 0x000fce00078e00ff */
.L_x_12:
[----:B------:R-:W-:Y:S05]  /*1230*/  BSYNC.RECONVERGENT B0 ;  /* 0x0000000000007941 */ /* 0x000fea0003800200 */
.L_x_11:
[----:B------:R-:W-:Y:S01]  /*1240*/  DADD R20, -R16, 1 ;  /* 0x3ff0000010147429 */ /* 0x000fe20000000100 */
[----:B------:R-:W-:Y:S01]  /*1250*/  IMAD.MOV.U32 R18, RZ, RZ, 0x0 ;  /* 0x00000000ff127424 */ /* 0x000fe200078e00ff */
[----:B------:R-:W-:Y:S01]  /*1260*/  MOV R19, 0x3fd80000 ;  /* 0x3fd8000000137802 */ /* 0x000fe20000000f00 */
[----:B------:R-:W-:Y:S01]  /*1270*/  BSSY.RECONVERGENT B0, `(.L_x_13) ;  /* 0x0000015000007945 */ /* 0x000fe20003800200 */
[----:B------:R-:W-:Y:S02]  /*1280*/  FSETP.NEU.AND P0, PT, R2, 1, PT ;  /* 0x3f8000000200780b */ /* 0x000fe40003f0d000 */
[----:B------:R-:W0:Y:S04]  /*1290*/  MUFU.RSQ64H R13, R21 ;  /* 0x00000015000d7308 */ /* 0x000e280000001c00 */
[----:B------:R-:W-:-:S05]  /*12a0*/  VIADD R12, R21, 0xfcb00000 ;  /* 0xfcb00000150c7836 */ /* 0x000fca0000000000 */
[----:B------:R-:W-:Y:S01]  /*12b0*/  ISETP.GE.U32.AND P1, PT, R12, 0x7ca00000, PT ;  /* 0x7ca000000c00780c */ /* 0x000fe20003f26070 */
[----:B0-----:R-:W-:-:S08]  /*12c0*/  DMUL R16, R12, R12 ;  /* 0x0000000c0c107228 */ /* 0x001fd00000000000 */
[----:B------:R-:W-:-:S08]  /*12d0*/  DFMA R16, R20, -R16, 1 ;  /* 0x3ff000001410742b */ /* 0x000fd00000000810 */
[----:B------:R-:W-:Y:S02]  /*12e0*/  DFMA R18, R16, R18, 0.5 ;  /* 0x3fe000001012742b */ /* 0x000fe40000000012 */
[----:B------:R-:W-:-:S08]  /*12f0*/  DMUL R16, R12, R16 ;  /* 0x000000100c107228 */ /* 0x000fd00000000000 */
[----:B------:R-:W-:-:S08]  /*1300*/  DFMA R24, R18, R16, R12 ;  /* 0x000000101218722b */ /* 0x000fd0000000000c */
[----:B------:R-:W-:Y:S02]  /*1310*/  DMUL R16, R20, R24 ;  /* 0x0000001814107228 */ /* 0x000fe40000000000 */
[----:B------:R-:W-:Y:S02]  /*1320*/  VIADD R19, R25, 0xfff00000 ;  /* 0xfff0000019137836 */ /* 0x000fe40000000000 */
[----:B------:R-:W-:-:S04]  /*1330*/  IMAD.MOV.U32 R18, RZ, RZ, R24 ;  /* 0x000000ffff127224 */ /* 0x000fc800078e0018 */
[----:B------:R-:W-:-:S08]  /*1340*/  DFMA R28, R16, -R16, R20 ;  /* 0x80000010101c722b */ /* 0x000fd00000000014 */
[----:B------:R-:W-:Y:S01]  /*1350*/  DFMA R22, R28, R18, R16 ;  /* 0x000000121c16722b */ /* 0x000fe20000000010 */
[----:B------:R-:W-:Y:S10]  /*1360*/  @!P1 BRA `(.L_x_14) ;  /* 0x0000000000149947 */ /* 0x000ff40003800000 */
[----:B------:R-:W-:Y:S01]  /*1370*/  IMAD.MOV.U32 R26, RZ, RZ, R16 ;  /* 0x000000ffff1a7224 */ /* 0x000fe200078e0010 */
[----:B------:R-:W-:Y:S01]  /*1380*/  MOV R16, R12 ;  /* 0x0000000c00107202 */ /* 0x000fe20000000f00 */
[----:B------:R-:W-:Y:S01]  /*1390*/  IMAD.MOV.U32 R25, RZ, RZ, R21 ;  /* 0x000000ffff197224 */ /* 0x000fe200078e0015 */
[----:B------:R-:W-:-:S07]  /*13a0*/  MOV R0, 0x13c0 ;  /* 0x000013c000007802 */ /* 0x000fce0000000f00 */
[----:B------:R-:W-:Y:S05]  /*13b0*/  CALL.REL.NOINC `($__internal_0_$__cuda_sm20_dsqrt_rn_f64_mediumpath_v1) ;  /* 0x0000005800e47944 */ /* 0x000fea0003c00000 */
.L_x_14:
[----:B------:R-:W-:Y:S05]  /*13c0*/  BSYNC.RECONVERGENT B0 ;  /* 0x0000000000007941 */ /* 0x000fea0003800200 */
.L_x_13:
[----:B------:R-:W0:Y:S01]  /*13d0*/  LDCU UR4, c[0x0][0x3ac] ;  /* 0x00007580ff0477ac */ /* 0x000e220008000800 */
[----:B------:R-:W1:Y:S02]  /*13e0*/  F2F.F32.F64 R22, R22 ;  /* 0x0000001600167310 */ /* 0x000e640000301000 */
[----:B-1----:R-:W-:Y:S02]  /*13f0*/  FSEL R11, R22, RZ, P0 ;  /* 0x000000ff160b7208 */ /* 0x002fe40000000000 */
[----:B0-----:R-:W-:-:S13]  /*1400*/  FSETP.NEU.AND P1, PT, RZ, UR4, PT ;  /* 0x00000004ff007c0b */ /* 0x001fda000bf2d000 */
[----:B------:R-:W-:Y:S05]  /*1410*/  @!P1 BRA `(.L_x_15) ;  /* 0x0000001c00309947 */ /* 0x000fea0003800000 */
[----:B------:R-:W0:Y:S02]  /*1420*/  LDC R12, c[0x3][RZ] ;  /* 0x00c00000ff0c7b82 */ /* 0x000e240000000800 */
[----:B0-----:R-:W-:-:S04]  /*1430*/  FMUL R12, R12, UR4 ;  /* 0x000000040c0c7c20 */ /* 0x001fc80008400000 */
[C---:B------:R-:W-:Y:S01]  /*1440*/  FMUL R0, R12.reuse, 0.63661974668502807617 ;  /* 0x3f22f9830c007820 */ /* 0x040fe20000400000 */
[----:B------:R-:W-:-:S04]  /*1450*/  FSETP.GE.AND P0, PT, |R12|, 105615, PT ;  /* 0x47ce47800c00780b */ /* 0x000fc80003f06200 */
[----:B------:R-:W-:Y:S01]  /*1460*/  P2R R17, PR, RZ, 0x1 ;  /* 0x00000001ff117803 */ /* 0x000fe20000000000 */
[----:B------:R-:W0:Y:S02]  /*1470*/  F2I.NTZ R0, R0 ;  /* 0x0000000000007305 */ /* 0x000e240000203100 */
[----:B0-----:R-:W-:-:S05]  /*1480*/  I2FP.F32.S32 R13, R0 ;  /* 0x00000000000d7245 */ /* 0x001fca0000201400 */
[----:B------:R-:W-:-:S04]  /*1490*/  FFMA R16, R13, -1.5707962512969970703, R12 ;  /* 0xbfc90fda0d107823 */ /* 0x000fc8000000000c */
[----:B------:R-:W-:-:S04]  /*14a0*/  FFMA R16, R13, -7.5497894158615963534e-08, R16 ;  /* 0xb3a221680d107823 */ /* 0x000fc80000000010 */
[----:B------:R-:W-:Y:S01]  /*14b0*/  FFMA R13, R13, -5.3903029534742383927e-15, R16 ;  /* 0xa7c234c50d0d7823 */ /* 0x000fe20000000010 */
[----:B------:R-:W-:-:S03]  /*14c0*/  IMAD.MOV.U32 R16, RZ, RZ, R0 ;  /* 0x000000ffff107224 */ /* 0x000fc600078e0000 */
[----:B------:R-:W-:Y:S01]  /*14d0*/  IMAD.MOV.U32 R20, RZ, RZ, R13 ;  /* 0x000000ffff147224 */ /* 0x000fe200078e000d */
[----:B------:R-:W-:Y:S06]  /*14e0*/  @!P0 BRA `(.L_x_16) ;  /* 0x0000000400708947 */ /* 0x000fec0003800000 */
[----:B------:R-:W-:-:S13]  /*14f0*/  FSETP.NEU.AND P0, PT, |R12|, +INF , PT ;  /* 0x7f8000000c00780b */ /* 0x000fda0003f0d200 */
[----:B------:R-:W-:Y:S01]  /*1500*/  @!P0 FMUL R20, RZ, R12 ;  /* 0x0000000cff148220 */ /* 0x000fe20000400000 */
[----:B------:R-:W-:Y:S01]  /*1510*/  @!P0 IMAD.MOV.U32 R0, RZ, RZ, RZ ;  /* 0x000000ffff008224 */ /* 0x000fe200078e00ff */
[----:B------:R-:W-:Y:S06]  /*1520*/  @!P0 BRA `(.L_x_16) ;  /* 0x0000000400608947 */ /* 0x000fec0003800000 */
[----:B------:R-:W-:Y:S01]  /*1530*/  IMAD.SHL.U32 R0, R12, 0x100, RZ ;  /* 0x000001000c007824 */ /* 0x000fe200078e00ff */
[----:B------:R-:W-:Y:S02]  /*1540*/  CS2R R22, SRZ ;  /* 0x0000000000167805 */ /* 0x000fe4000001ff00 */
[----:B------:R-:W-:Y:S01]  /*1550*/  MOV R25, RZ ;  /* 0x000000ff00197202 */ /* 0x000fe20000000f00 */
[----:B------:R-:W0:Y:S01]  /*1560*/  LDCU.64 UR6, c[0x4][URZ] ;  /* 0x01000000ff0677ac */ /* 0x000e220008000a00 */
[----:B------:R-:W-:Y:S01]  /*1570*/  LOP3.LUT R0, R0, 0x80000000, RZ, 0xfc, !PT ;  /* 0x8000000000007812 */ /* 0x000fe200078efcff */
[----:B------:R-:W-:-:S06]  /*1580*/  UMOV UR4, URZ ;  /* 0x000000ff00047c82 */ /* 0x000fcc0008000000 */
.L_x_17:
        /* <DEDUP_REMOVED lines=11> */
[----:B------:R-:W-:Y:S01]  /*1640*/  ISETP.EQ.AND P5, PT, R22, 0x14, PT ;  /* 0x000000141600780c */ /* 0x000fe20003fa2270 */
[----:B--2---:R-:W-:-:S03]  /*1650*/  IMAD.WIDE.U32 R18, R19, R0, RZ ;  /* 0x0000000013127225 */ /* 0x004fc600078e00ff */
[----:B------:R-:W-:-:S04]  /*1660*/  IADD3 R17, P2, PT, R18, R23, RZ ;  /* 0x0000001712117210 */ /* 0x000fc80007f5e0ff */
[----:B------:R-:W-:Y:S01]  /*1670*/  @P1 MOV R9, R17 ;  /* 0x0000001100091202 */ /* 0x000fe20000000f00 */
[----:B------:R-:W-:Y:S01]  /*1680*/  IMAD.X R23, R19, 0x1, R25, P2 ;  /* 0x0000000113177824 */ /* 0x000fe200010e0619 */
[C---:B------:R-:W-:Y:S01]  /*1690*/  ISETP.EQ.AND P2, PT, R22.reuse, 0x8, PT ;  /* 0x000000081600780c */ /* 0x040fe20003f42270 */
[--C-:B------:R-:W-:Y:S01]  /*16a0*/  @P0 IMAD.MOV.U32 R10, RZ, RZ, R17.reuse ;  /* 0x000000ffff0a0224 */ /* 0x100fe200078e0011 */
[----:B------:R-:W-:Y:S01]  /*16b0*/  IADD3 R22, PT, PT, R22, 0x4, RZ ;  /* 0x0000000416167810 */ /* 0x000fe20007ffe0ff */
[--C-:B------:R-:W-:Y:S02]  /*16c0*/  @P3 IMAD.MOV.U32 R7, RZ, RZ, R17.reuse ;  /* 0x000000ffff073224 */ /* 0x100fe400078e0011 */
[--C-:B------:R-:W-:Y:S02]  /*16d0*/  @P4 IMAD.MOV.U32 R6, RZ, RZ, R17.reuse ;  /* 0x000000ffff064224 */ /* 0x100fe400078e0011 */
[----:B------:R-:W-:-:S06]  /*16e0*/  @P5 IMAD.MOV.U32 R5, RZ, RZ, R17 ;  /* 0x000000ffff055224 */ /* 0x000fcc00078e0011 */
        /* <DEDUP_REMOVED lines=13> */
[----:B------:R-:W-:-:S03]  /*17c0*/  ISETP.EQ.AND P5, PT, R20, 0x4, PT ;  /* 0x000000041400780c */ /* 0x000fc60003fa2270 */
[--C-:B------:R-:W-:Y:S01]  /*17d0*/  @P3 IMAD.MOV.U32 R17, RZ, RZ, R10.reuse ;  /* 0x000000ffff113224 */ /* 0x100fe200078e000a */
[C---:B------:R-:W-:Y:S01]  /*17e0*/  ISETP.EQ.AND P3, PT, R20.reuse, -0x4, PT ;  /* 0xfffffffc1400780c */ /* 0x040fe20003f62270 */
[----:B------:R-:W-:Y:S01]  /*17f0*/  @P4 IMAD.MOV.U32 R18, RZ, RZ, R10 ;  /* 0x000000ffff124224 */ /* 0x000fe200078e000a */
[----:B------:R-:W-:Y:S01]  /*1800*/  @P4 MOV R17, R9 ;  /* 0x0000000900114202 */ /* 0x000fe20000000f00 */
[----:B------:R-:W-:Y:S01]  /*1810*/  @P0 IMAD.MOV.U32 R18, RZ, RZ, R9 ;  /* 0x000000ffff120224 */ /* 0x000fe200078e0009 */
[----:B------:R-:W-:Y:S01]  /*1820*/  ISETP.EQ.AND P4, PT, R20, RZ, PT ;  /* 0x000000ff1400720c */ /* 0x000fe20003f82270 */
[--C-:B------:R-:W-:Y:S02]  /*1830*/  @P0 IMAD.MOV.U32 R17, RZ, RZ, R8.reuse ;  /* 0x000000ffff110224 */ /* 0x100fe400078e0008 */
[----:B------:R-:W-:Y:S01]  /*1840*/  @P1 IMAD.MOV.U32 R18, RZ, RZ, R8 ;  /* 0x000000ffff121224 */ /* 0x000fe200078e0008 */
[----:B------:R-:W-:Y:S01]  /*1850*/  @P2 MOV R18, R7 ;  /* 0x0000000700122202 */ /* 0x000fe20000000f00 */
[----:B------:R-:W-:-:S02]  /*1860*/  @P1 IMAD.MOV.U32 R17, RZ, RZ, R7 ;  /* 0x000000ffff111224 */ /* 0x000fc400078e0007 */
[--C-:B------:R-:W-:Y:S02]  /*1870*/  @P2 IMAD.MOV.U32 R17, RZ, RZ, R6.reuse ;  /* 0x000000ffff112224 */ /* 0x100fe400078e0006 */
[----:B------:R-:W-:Y:S02]  /*1880*/  @P3 IMAD.MOV.U32 R18, RZ, RZ, R6 ;  /* 0x000000ffff123224 */ /* 0x000fe400078e0006 */
[--C-:B------:R-:W-:Y:S02]  /*1890*/  @P3 IMAD.MOV.U32 R17, RZ, RZ, R5.reuse ;  /* 0x000000ffff113224 */ /* 0x100fe400078e0005 */
[----:B------:R-:W-:Y:S01]  /*18a0*/  @P4 IMAD.MOV.U32 R18, RZ, RZ, R5 ;  /* 0x000000ffff124224 */ /* 0x000fe200078e0005 */
[----:B------:R-:W-:Y:S01]  /*18b0*/  @P4 MOV R17, R23 ;  /* 0x0000001700114202 */ /* 0x000fe20000000f00 */
[----:B------:R-:W-:Y:S01]  /*18c0*/  @P5 IMAD.MOV.U32 R18, RZ, RZ, R23 ;  /* 0x000000ffff125224 */ /* 0x000fe200078e0017 */
[----:B------:R-:W-:Y:S06]  /*18d0*/  @!P6 BRA `(.L_x_18) ;  /* 0x00000000002ce947 */ /* 0x000fec0003800000 */
[----:B------:R-:W-:Y:S01]  /*18e0*/  @P0 IMAD.MOV.U32 R19, RZ, RZ, R10 ;  /* 0x000000ffff130224 */ /* 0x000fe200078e000a */
[----:B------:R-:W-:Y:S01]  /*18f0*/  ISETP.EQ.AND P0, PT, R20, 0x8, PT ;  /* 0x000000081400780c */ /* 0x000fe20003f02270 */
[----:B------:R-:W-:Y:S01]  /*1900*/  @P1 IMAD.MOV.U32 R19, RZ, RZ, R9 ;  /* 0x000000ffff131224 */ /* 0x000fe200078e0009 */
[----:B------:R-:W-:Y:S01]  /*1910*/  LOP3.LUT R0, R0, 0x1f, RZ, 0xc0, !PT ;  /* 0x0000001f00007812 */ /* 0x000fe200078ec0ff */
[----:B------:R-:W-:Y:S01]  /*1920*/  @P2 IMAD.MOV.U32 R19, RZ, RZ, R8 ;  /* 0x000000ffff132224 */ /* 0x000fe200078e0008 */
[----:B------:R-:W-:Y:S01]  /*1930*/  @P3 MOV R19, R7 ;  /* 0x0000000700133202 */ /* 0x000fe20000000f00 */
[----:B------:R-:W-:Y:S01]  /*1940*/  @P4 IMAD.MOV.U32 R19, RZ, RZ, R6 ;  /* 0x000000ffff134224 */ /* 0x000fe200078e0006 */
[----:B------:R-:W-:Y:S01]  /*1950*/  SHF.L.W.U32.HI R17, R18, R0, R17 ;  /* 0x0000000012117219 */ /* 0x000fe20000010e11 */
[----:B------:R-:W-:-:S06]  /*1960*/  @P5 IMAD.MOV.U32 R19, RZ, RZ, R5 ;  /* 0x000000ffff135224 */ /* 0x000fcc00078e0005 */
[----:B------:R-:W-:-:S05]  /*1970*/  @P0 IMAD.MOV.U32 R19, RZ, RZ, R23 ;  /* 0x000000ffff130224 */ /* 0x000fca00078e0017 */
[----:B------:R-:W-:-:S07]  /*1980*/  SHF.L.W.U32.HI R18, R19, R0, R18 ;  /* 0x0000000013127219 */ /* 0x000fce0000010e12 */
.L_x_18:
        /* <DEDUP_REMOVED lines=12> */
[----:B------:R-:W-:Y:S02]  /*1a50*/  ISETP.GE.AND P1, PT, R17, RZ, PT ;  /* 0x000000ff1100720c */ /* 0x000fe40003f26270 */
[----:B------:R-:W-:-:S05]  /*1a60*/  IADD3 R17, PT, PT, -R0, RZ, RZ ;  /* 0x000000ff00117210 */ /* 0x000fca0007ffe1ff */
[----:B------:R-:W-:Y:S01]  /*1a70*/  @!P0 IMAD.MOV.U32 R0, RZ, RZ, R17 ;  /* 0x000000ffff008224 */ /* 0x000fe200078e0011 */
[----:B0-----:R-:W-:-:S10]  /*1a80*/  DMUL R18, R18, UR4 ;  /* 0x0000000412127c28 */ /* 0x001fd40008000000 */
[----:B------:R-:W0:Y:S02]  /*1a90*/  F2F.F32.F64 R18, R18 ;  /* 0x0000001200127310 */ /* 0x000e240000301000 */
[----:B0-----:R-:W-:-:S07]  /*1aa0*/  FSEL R20, -R18, R18, !P1 ;  /* 0x0000001212147208 */ /* 0x001fce0004800100 */
.L_x_16:
[----:B------:R-:W-:Y:S01]  /*1ab0*/  LOP3.LUT R18, R0, 0x1, RZ, 0xc0, !PT ;  /* 0x0000000100127812 */ /* 0x000fe200078ec0ff */
[----:B------:R-:W-:Y:S02]  /*1ac0*/  IMAD.MOV.U32 R17, RZ, RZ, 0x37cbac00 ;  /* 0x37cbac00ff117424 */ /* 0x000fe400078e00ff */
[----:B------:R-:W-:Y:S01]  /*1ad0*/  FMUL R21, R20, R20 ;  /* 0x0000001414157220 */ /* 0x000fe20000400000 */
[----:B------:R-:W-:Y:S01]  /*1ae0*/  IADD3 R0, PT, PT, R0, 0x1, RZ ;  /* 0x0000000100007810 */ /* 0x000fe20007ffe0ff */
[----:B------:R-:W-:Y:S01]  /*1af0*/  IMAD.MOV.U32 R19, RZ, RZ, 0x3e2aaaa8 ;  /* 0x3e2aaaa8ff137424 */ /* 0x000fe200078e00ff */
[----:B------:R-:W-:Y:S01]  /*1b00*/  ISETP.NE.U32.AND P0, PT, R18, 0x1, PT ;  /* 0x000000011200780c */ /* 0x000fe20003f05070 */
[----:B------:R-:W-:Y:S01]  /*1b10*/  FFMA R22, R21, R17, -0.0013887860113754868507 ;  /* 0xbab607ed15167423 */ /* 0x000fe20000000011 */
[----:B------:R-:W-:Y:S01]  /*1b20*/  IMAD.MOV.U32 R18, RZ, RZ, 0x3c0885e4 ;  /* 0x3c0885e4ff127424 */ /* 0x000fe200078e00ff */
[----:B------:R-:W-:Y:S02]  /*1b30*/  FSETP.GE.AND P2, PT, |R12|, 105615, PT ;  /* 0x47ce47800c00780b */ /* 0x000fe40003f46200 */
[----:B------:R-:W-:-:S02]  /*1b40*/  LOP3.LUT P1, RZ, R0, 0x2, RZ, 0xc0, !PT ;  /* 0x0000000200ff7812 */ /* 0x000fc4000782c0ff */
[----:B------:R-:W-:Y:S02]  /*1b50*/  FSEL R22, R22, -0.00019574658654164522886, P0 ;  /* 0xb94d415316167808 */ /* 0x000fe40000000000 */
[----:B------:R-:W-:Y:S02]  /*1b60*/  FSEL R24, R18, 0.041666727513074874878, !P0 ;  /* 0x3d2aaabb12187808 */ /* 0x000fe40004000000 */
[----:B------:R-:W-:Y:S02]  /*1b70*/  FSEL R0, R20, 1, !P0 ;  /* 0x3f80000014007808 */ /* 0x000fe40004000000 */
[----:B------:R-:W-:Y:S01]  /*1b80*/  FSEL R25, -R19, -0.4999999701976776123, !P0 ;  /* 0xbeffffff13197808 */ /* 0x000fe20004000100 */
[C---:B------:R-:W-:Y:S01]  /*1b90*/  FFMA R22, R21.reuse, R22, R24 ;  /* 0x0000001615167223 */ /* 0x040fe20000000018 */
[----:B------:R-:W-:Y:S02]  /*1ba0*/  IMAD.MOV.U32 R24, RZ, RZ, R13 ;  /* 0x000000ffff187224 */ /* 0x000fe400078e000d */
[C---:B------:R-:W-:Y:S01]  /*1bb0*/  FFMA R23, R21.reuse, R0, RZ ;  /* 0x0000000015177223 */ /* 0x040fe200000000ff */
[----:B------:R-:W-:-:S04]  /*1bc0*/  FFMA R22, R21, R22, R25 ;  /* 0x0000001615167223 */ /* 0x000fc80000000019 */
[----:B------:R-:W-:Y:S01]  /*1bd0*/  FFMA R20, R23, R22, R0 ;  /* 0x0000001617147223 */ /* 0x000fe20000000000 */
[----:B------:R-:W-:-:S03]  /*1be0*/  IMAD.MOV.U32 R0, RZ, RZ, R16 ;  /* 0x000000ffff007224 */ /* 0x000fc600078e0010 */
[----:B------:R-:W-:Y:S01]  /*1bf0*/  @P1 FADD R20, RZ, -R20 ;  /* 0x80000014ff141221 */ /* 0x000fe20000000000 */
[----:B------:R-:W-:Y:S06]  /*1c00*/  @!P2 BRA `(.L_x_19) ;  /* 0x000000040070a947 */ /* 0x000fec0003800000 */
[----:B------:R-:W-:-:S13]  /*1c10*/  FSETP.NEU.AND P0, PT, |R12|, +INF , PT ;  /* 0x7f8000000c00780b */ /* 0x000fda0003f0d200 */
[----:B------:R-:W-:Y:S01]  /*1c20*/  @!P0 FMUL R24, RZ, R12 ;  /* 0x0000000cff188220 */ /* 0x000fe20000400000 */
[----:B------:R-:W-:Y:S01]  /*1c30*/  @!P0 MOV R0, RZ ;  /* 0x000000ff00008202 */ /* 0x000fe20000000f00 */
[----:B------:R-:W-:Y:S06]  /*1c40*/  @!P0 BRA `(.L_x_19) ;  /* 0x0000000400608947 */ /* 0x000fec0003800000 */
[----:B------:R-:W-:Y:S01]  /*1c50*/  IMAD.SHL.U32 R0, R12, 0x100, RZ ;  /* 0x000001000c007824 */ /* 0x000fe200078e00ff */
[----:B------:R-:W-:Y:S01]  /*1c60*/  CS2R R26, SRZ ;  /* 0x00000000001a7805 */ /* 0x000fe2000001ff00 */
[----:B------:R-:W-:Y:S01]  /*1c70*/  IMAD.MOV.U32 R21, RZ, RZ, RZ ;  /* 0x000000ffff157224 */ /* 0x000fe200078e00ff */
[----:B------:R-:W0:Y:S02]  /*1c80*/  LDCU.64 UR6, c[0x4][URZ] ;  /* 0x01000000ff0677ac */ /* 0x000e240008000a00 */
[----:B------:R-:W-:Y:S01]  /*1c90*/  LOP3.LUT R29, R0, 0x80000000, RZ, 0xfc, !PT ;  /* 0x80000000001d7812 */ /* 0x000fe200078efcff */
[----:B------:R-:W-:-:S06]  /*1ca0*/  UMOV UR4, URZ ;  /* 0x000000ff00047c82 */ /* 0x000fcc0008000000 */
.L_x_20:
[----:B0-----:R-:W-:Y:S01]  /*1cb0*/  IMAD.U32 R24, RZ, RZ, UR6 ;  /* 0x00000006ff187e24 */ /* 0x001fe2000f8e00ff */
[----:B------:R-:W-:-:S05]  /*1cc0*/  MOV R25, UR7 ;  /* 0x0000000700197c02 */ /* 0x000fca0008000f00 */
        /* <DEDUP_REMOVED lines=11> */
[----:B------:R-:W-:-:S05]  /*1d80*/  IADD3 R0, P2, PT, R22, R27, RZ ;  /* 0x0000001b16007210 */ /* 0x000fca0007f5e0ff */
[----:B------:R-:W-:Y:S01]  /*1d90*/  IMAD.X R27, R23, 0x1, R21, P2 ;  /* 0x00000001171b7824 */ /* 0x000fe200010e0615 */
[C---:B------:R-:W-:Y:S01]  /*1da0*/  ISETP.EQ.AND P2, PT, R26.reuse, 0x8, PT ;  /* 0x000000081a00780c */ /* 0x040fe20003f42270 */
[--C-:B------:R-:W-:Y:S01]  /*1db0*/  @P0 IMAD.MOV.U32 R10, RZ, RZ, R0.reuse ;  /* 0x000000ffff0a0224 */ /* 0x100fe200078e0000 */
[----:B------:R-:W-:Y:S01]  /*1dc0*/  IADD3 R26, PT, PT, R26, 0x4, RZ ;  /* 0x000000041a1a7810 */ /* 0x000fe20007ffe0ff */
[--C-:B------:R-:W-:Y:S02]  /*1dd0*/  @P1 IMAD.MOV.U32 R9, RZ, RZ, R0.reuse ;  /* 0x000000ffff091224 */ /* 0x100fe400078e0000 */
[--C-:B------:R-:W-:Y:S02]  /*1de0*/  @P3 IMAD.MOV.U32 R7, RZ, RZ, R0.reuse ;  /* 0x000000ffff073224 */ /* 0x100fe400078e0000 */
[--C-:B------:R-:W-:Y:S02]  /*1df0*/  @P4 IMAD.MOV.U32 R6, RZ, RZ, R0.reuse ;  /* 0x000000ffff064224 */ /* 0x100fe400078e0000 */
[----:B------:R-:W-:-:S04]  /*1e00*/  @P5 IMAD.MOV.U32 R5, RZ, RZ, R0 ;  /* 0x000000ffff055224 */ /* 0x000fc800078e0000 */
[----:B------:R-:W-:Y:S01]  /*1e10*/  @P2 MOV R8, R0 ;  /* 0x0000000000082202 */ /* 0x000fe20000000f00 */
        /* <DEDUP_REMOVED lines=13> */
[----:B------:R-:W-:Y:S01]  /*1ef0*/  @P3 IMAD.MOV.U32 R0, RZ, RZ, R10 ;  /* 0x000000ffff003224 */ /* 0x000fe200078e000a */
[C---:B------:R-:W-:Y:S01]  /*1f00*/  ISETP.EQ.AND P3, PT, R24.reuse, -0x4, PT ;  /* 0xfffffffc1800780c */ /* 0x040fe20003f62270 */
[--C-:B------:R-:W-:Y:S01]  /*1f10*/  @P4 IMAD.MOV.U32 R0, RZ, RZ, R9.reuse ;  /* 0x000000ffff004224 */ /* 0x100fe200078e0009 */
[----:B------:R-:W-:Y:S01]  /*1f20*/  @P4 MOV R21, R10 ;  /* 0x0000000a00154202 */ /* 0x000fe20000000f00 */
[----:B------:R-:W-:Y:S01]  /*1f30*/  @P0 IMAD.MOV.U32 R21, RZ, RZ, R9 ;  /* 0x000000ffff150224 */ /* 0x000fe200078e0009 */
[----:B------:R-:W-:Y:S01]  /*1f40*/  ISETP.EQ.AND P4, PT, R24, RZ, PT ;  /* 0x000000ff1800720c */ /* 0x000fe20003f82270 */
[----:B------:R-:W-:Y:S01]  /*1f50*/  @P0 IMAD.MOV.U32 R0, RZ, RZ, R8 ;  /* 0x000000ffff000224 */ /* 0x000fe200078e0008 */
[----:B------:R-:W-:Y:S01]  /*1f60*/  @P1 MOV R21, R8 ;  /* 0x0000000800151202 */ /* 0x000fe20000000f00 */
[--C-:B------:R-:W-:Y:S02]  /*1f70*/  @P1 IMAD.MOV.U32 R0, RZ, RZ, R7.reuse ;  /* 0x000000ffff001224 */ /* 0x100fe400078e0007 */
[----:B------:R-:W-:-:S02]  /*1f80*/  @P2 IMAD.MOV.U32 R21, RZ, RZ, R7 ;  /* 0x000000ffff152224 */ /* 0x000fc400078e0007 */
[----:B------:R-:W-:Y:S02]  /*1f90*/  @P2 IMAD.MOV.U32 R0, RZ, RZ, R6 ;  /* 0x000000ffff002224 */ /* 0x000fe400078e0006 */
[----:B------:R-:W-:Y:S01]  /*1fa0*/  @P3 MOV R21, R6 ;  /* 0x0000000600153202 */ /* 0x000fe20000000f00 */
[----:B------:R-:W-:-:S03]  /*1fb0*/  @P3 IMAD.MOV.U32 R0, RZ, RZ, R5 ;  /* 0x000000ffff003224 */ /* 0x000fc600078e0005 */
        /* <DEDUP_REMOVED lines=15> */
.L_x_21:
[C---:B------:R-:W-:Y:S01]  /*20b0*/  SHF.L.W.U32.HI R27, R21.reuse, 0x2, R0 ;  /* 0x00000002151b7819 */ /* 0x040fe20000010e00 */
[----:B------:R-:W-:Y:S01]  /*20c0*/  UMOV UR4, 0x54442d19 ;  /* 0x54442d1900047882 */ /* 0x000fe20000000000 */
[----:B------:R-:W-:Y:S01]  /*20d0*/  SHF.L.U32 R21, R21, 0x2, RZ ;  /* 0x0000000215157819 */ /* 0x000fe200000006ff */
        /* <DEDUP_REMOVED lines=15> */
.L_x_19:
[----:B------:R-:W-:Y:S01]  /*21d0*/  FMUL R23, R24, R24 ;  /* 0x0000001818177220 */ /* 0x000fe20000400000 */
[C---:B------:R-:W-:Y:S01]  /*21e0*/  LOP3.LUT R21, R0.reuse, 0x1, RZ, 0xc0, !PT ;  /* 0x0000000100157812 */ /* 0x040fe200078ec0ff */
[----:B------:R-:W-:Y:S01]  /*21f0*/  IMAD.MOV.U32 R22, RZ, RZ, 0x3d2aaabb ;  /* 0x3d2aaabbff167424 */ /* 0x000fe200078e00ff */
[----:B------:R-:W-:Y:S01]  /*2200*/  LOP3.LUT P1, RZ, R0, 0x2, RZ, 0xc0, !PT ;  /* 0x0000000200ff7812 */ /* 0x000fe2000782c0ff */
[----:B------:R-:W-:Y:S01]  /*2210*/  FFMA R25, R23, R17, -0.0013887860113754868507 ;  /* 0xbab607ed17197423 */ /* 0x000fe20000000011 */
[----:B------:R-:W-:Y:S02]  /*2220*/  ISETP.NE.U32.AND P0, PT, R21, 0x1, PT ;  /* 0x000000011500780c */ /* 0x000fe40003f05070 */
[----:B------:R-:W-:Y:S02]  /*2230*/  MOV R21, 0x3effffff ;  /* 0x3effffff00157802 */ /* 0x000fe40000000f00 */
[----:B------:R-:W-:Y:S02]  /*2240*/  FSEL R26, R25, -0.00019574658654164522886, !P0 ;  /* 0xb94d4153191a7808 */ /* 0x000fe40004000000 */
[----:B------:R-:W-:-:S02]  /*2250*/  FSEL R28, R22, 0.0083327032625675201416, !P0 ;  /* 0x3c0885e4161c7808 */ /* 0x000fc40004000000 */
[----:B------:R-:W-:Y:S01]  /*2260*/  FSEL R0, R24, 1, P0 ;  /* 0x3f80000018007808 */ /* 0x000fe20000000000 */
[----:B------:R-:W-:Y:S01]  /*2270*/  IMAD.MOV.U32 R24, RZ, RZ, R13 ;  /* 0x000000ffff187224 */ /* 0x000fe200078e000d */
[----:B------:R-:W-:Y:S01]  /*2280*/  FSEL R27, -R21, -0.16666662693023681641, !P0 ;  /* 0xbe2aaaa8151b7808 */ /* 0x000fe20004000100 */
[C---:B------:R-:W-:Y:S01]  /*2290*/  FFMA R26, R23.reuse, R26, R28 ;  /* 0x0000001a171a7223 */ /* 0x040fe2000000001c */
[----:B------:R-:W-:Y:S01]  /*22a0*/  FSETP.GE.AND P2, PT, |R12|, 105615, PT ;  /* 0x47ce47800c00780b */ /* 0x000fe20003f46200 */
[C---:B------:R-:W-:Y:S02]  /*22b0*/  FFMA R25, R23.reuse, R0, RZ ;  /* 0x0000000017197223 */ /* 0x040fe400000000ff */
[----:B------:R-:W-:Y:S01]  /*22c0*/  FFMA R26, R23, R26, R27 ;  /* 0x0000001a171a7223 */ /* 0x000fe2000000001b */
[----:B------:R-:W-:-:S03]  /*22d0*/  IMAD.MOV.U32 R23, RZ, RZ, R16 ;  /* 0x000000ffff177224 */ /* 0x000fc600078e0010 */
[----:B------:R-:W-:-:S04]  /*22e0*/  FFMA R25, R25, R26, R0 ;  /* 0x0000001a19197223 */ /* 0x000fc80000000000 */
[----:B------:R-:W-:-:S04]  /*22f0*/  @P1 FADD R25, RZ, -R25 ;  /* 0x80000019ff191221 */ /* 0x000fc80000000000 */
[----:B------:R-:W-:-:S04]  /*2300*/  FMUL R0, R2, R25 ;  /* 0x0000001902007220 */ /* 0x000fc80000400000 */
[----:B------:R-:W-:Y:S01]  /*2310*/  FFMA R20, R11, R20, -R0 ;  /* 0x000000140b147223 */ /* 0x000fe20000000800 */
[----:B------:R-:W-:Y:S06]  /*2320*/  @!P2 BRA `(.L_x_22) ;  /* 0x000000040070a947 */ /* 0x000fec0003800000 */
[----:B------:R-:W-:-:S13]  /*2330*/  FSETP.NEU.AND P0, PT, |R12|, +INF , PT ;  /* 0x7f8000000c00780b */ /* 0x000fda0003f0d200 */
[----:B------:R-:W-:Y:S01]  /*2340*/  @!P0 FMUL R24, RZ, R12 ;  /* 0x0000000cff188220 */ /* 0x000fe20000400000 */
[----:B------:R-:W-:Y:S01]  /*2350*/  @!P0 IMAD.MOV.U32 R23, RZ, RZ, RZ ;  /* 0x000000ffff178224 */ /* 0x000fe200078e00ff */
[----:B------:R-:W-:Y:S06]  /*2360*/  @!P0 BRA `(.L_x_22) ;  /* 0x0000000400608947 */ /* 0x000fec0003800000 */
[----:B------:R-:W-:Y:S02]  /*2370*/  SHF.L.U32 R0, R12, 0x8, RZ ;  /* 0x000000080c007819 */ /* 0x000fe400000006ff */
[----:B------:R-:W-:Y:S01]  /*2380*/  CS2R R28, SRZ ;  /* 0x00000000001c7805 */ /* 0x000fe2000001ff00 */
[----:B------:R-:W-:Y:S01]  /*2390*/  IMAD.MOV.U32 R23, RZ, RZ, RZ ;  /* 0x000000ffff177224 */ /* 0x000fe200078e00ff */
[----:B------:R-:W0:Y:S01]  /*23a0*/  LDCU.64 UR6, c[0x4][URZ] ;  /* 0x01000000ff0677ac */ /* 0x000e220008000a00 */
[----:B------:R-:W-:Y:S01]  /*23b0*/  LOP3.LUT R31, R0, 0x80000000, RZ, 0xfc, !PT ;  /* 0x80000000001f7812 */ /* 0x000fe200078efcff */
[----:B------:R-:W-:-:S06]  /*23c0*/  UMOV UR4, URZ ;  /* 0x000000ff00047c82 */ /* 0x000fcc0008000000 */
.L_x_23:
        /* <DEDUP_REMOVED lines=14> */
[----:B------:R-:W-:Y:S01]  /*24b0*/  IADD3.X R29, PT, PT, R25, R23, RZ, P2, !PT ;  /* 0x00000017191d7210 */ /* 0x000fe200017fe4ff */
[--C-:B------:R-:W-:Y:S01]  /*24c0*/  @P0 IMAD.MOV.U32 R10, RZ, RZ, R0.reuse ;  /* 0x000000ffff0a0224 */ /* 0x100fe200078e0000 */
[C---:B------:R-:W-:Y:S01]  /*24d0*/  ISETP.EQ.AND P2, PT, R28.reuse, 0x8, PT ;  /* 0x000000081c00780c */ /* 0x040fe20003f42270 */
[--C-:B------:R-:W-:Y:S01]  /*24e0*/  @P1 IMAD.MOV.U32 R9, RZ, RZ, R0.reuse ;  /* 0x000000ffff091224 */ /* 0x100fe200078e0000 */
[----:B------:R-:W-:Y:S01]  /*24f0*/  @P3 MOV R7, R0 ;  /* 0x0000000000073202 */ /* 0x000fe20000000f00 */
[--C-:B------:R-:W-:Y:S02]  /*2500*/  @P4 IMAD.MOV.U32 R6, RZ, RZ, R0.reuse ;  /* 0x000000ffff064224 */ /* 0x100fe400078e0000 */
[----:B------:R-:W-:Y:S02]  /*2510*/  @P5 IMAD.MOV.U32 R5, RZ, RZ, R0 ;  /* 0x000000ffff055224 */ /* 0x000fe400078e0000 */
[----:B------:R-:W-:-:S06]  /*2520*/  VIADD R28, R28, 0x4 ;  /* 0x000000041c1c7836 */ /* 0x000fcc0000000000 */
[----:B------:R-:W-:Y:S01]  /*2530*/  @P2 IMAD.MOV.U32 R8, RZ, RZ, R0 ;  /* 0x000000ffff082224 */ /* 0x000fe200078e0000 */
[----:B------:R-:W-:Y:S06]  /*2540*/  BRA.U UP0, `(.L_x_23) ;  /* 0xfffffffd00a07547 */ /* 0x000fec000b83ffff */
[----:B------:R-:W-:-:S04]  /*2550*/  SHF.R.U32.HI R25, RZ, 0x17, R12 ;  /* 0x00000017ff197819 */ /* 0x000fc8000001160c */
[C---:B------:R-:W-:Y:S02]  /*2560*/  LOP3.LUT R0, R25.reuse, 0xe0, RZ, 0xc0, !PT ;  /* 0x000000e019007812 */ /* 0x040fe400078ec0ff */
[----:B------:R-:W-:Y:S02]  /*2570*/  LOP3.LUT P6, RZ, R25, 0x1f, RZ, 0xc0, !PT ;  /* 0x0000001f19ff7812 */ /* 0x000fe400078cc0ff */
[----:B------:R-:W-:-:S04]  /*2580*/  IADD3 R0, PT, PT, R0, -0x80, RZ ;  /* 0xffffff8000007810 */ /* 0x000fc80007ffe0ff */
        /* <DEDUP_REMOVED lines=14> */
[--C-:B------:R-:W-:Y:S01]  /*2670*/  @P0 IMAD.MOV.U32 R0, RZ, RZ, R8.reuse ;  /* 0x000000ffff000224 */ /* 0x100fe200078e0008 */
[----:B------:R-:W-:Y:S01]  /*2680*/  @P1 MOV R0, R7 ;  /* 0x0000000700001202 */ /* 0x000fe20000000f00 */
[----:B------:R-:W-:Y:S02]  /*2690*/  @P1 IMAD.MOV.U32 R23, RZ, RZ, R8 ;  /* 0x000000ffff171224 */ /* 0x000fe400078e0008 */
[----:B------:R-:W-:-:S02]  /*26a0*/  @P2 IMAD.MOV.U32 R23, RZ, RZ, R7 ;  /* 0x000000ffff172224 */ /* 0x000fc400078e0007 */
[--C-:B------:R-:W-:Y:S02]  /*26b0*/  @P2 IMAD.MOV.U32 R0, RZ, RZ, R6.reuse ;  /* 0x000000ffff002224 */ /* 0x100fe400078e0006 */
[----:B------:R-:W-:Y:S01]  /*26c0*/  @P3 IMAD.MOV.U32 R23, RZ, RZ, R6 ;  /* 0x000000ffff173224 */ /* 0x000fe200078e0006 */
[----:B------:R-:W-:-:S03]  /*26d0*/  @P3 MOV R0, R5 ;  /* 0x0000000500003202 */ /* 0x000fc60000000f00 */
[----:B------:R-:W-:Y:S02]  /*26e0*/  @P4 IMAD.MOV.U32 R23, RZ, RZ, R5 ;  /* 0x000000ffff174224 */ /* 0x000fe400078e0005 */
[--C-:B------:R-:W-:Y:S02]  /*26f0*/  @P4 IMAD.MOV.U32 R0, RZ, RZ, R29.reuse ;  /* 0x000000ffff004224 */ /* 0x100fe400078e001d */
[----:B------:R-:W-:Y:S01]  /*2700*/  @P5 IMAD.MOV.U32 R23, RZ, RZ, R29 ;  /* 0x000000ffff175224 */ /* 0x000fe200078e001d */
[----:B------:R-:W-:Y:S06]  /*2710*/  @!P6 BRA `(.L_x_24) ;  /* 0x00000000002ce947 */ /* 0x000fec0003800000 */
[----:B------:R-:W-:Y:S01]  /*2720*/  @P0 MOV R24, R10 ;  /* 0x0000000a00180202 */ /* 0x000fe20000000f00 */
[----:B------:R-:W-:Y:S01]  /*2730*/  @P1 IMAD.MOV.U32 R24, RZ, RZ, R9 ;  /* 0x000000ffff181224 */ /* 0x000fe200078e0009 */
[----:B------:R-:W-:Y:S01]  /*2740*/  ISETP.EQ.AND P0, PT, R26, 0x8, PT ;  /* 0x000000081a00780c */ /* 0x000fe20003f02270 */
[----:B------:R-:W-:Y:S01]  /*2750*/  @P2 IMAD.MOV.U32 R24, RZ, RZ, R8 ;  /* 0x000000ffff182224 */ /* 0x000fe200078e0008 */
[----:B------:R-:W-:Y:S01]  /*2760*/  LOP3.LUT R25, R25, 0x1f, RZ, 0xc0, !PT ;  /* 0x0000001f19197812 */ /* 0x000fe200078ec0ff */
[----:B------:R-:W-:Y:S01]  /*2770*/  @P3 IMAD.MOV.U32 R24, RZ, RZ, R7 ;  /* 0x000000ffff183224 */ /* 0x000fe200078e0007 */
[----:B------:R-:W-:Y:S01]  /*2780*/  @P4 MOV R24, R6 ;  /* 0x0000000600184202 */ /* 0x000fe20000000f00 */
[----:B------:R-:W-:Y:S01]  /*2790*/  @P5 IMAD.MOV.U32 R24, RZ, RZ, R5 ;  /* 0x000000ffff185224 */ /* 0x000fe200078e0005 */
[----:B------:R-:W-:-:S07]  /*27a0*/  SHF.L.W.U32.HI R0, R23, R25, R0 ;  /* 0x0000001917007219 */ /* 0x000fce0000010e00 */
[----:B------:R-:W-:-:S05]  /*27b0*/  @P0 IMAD.MOV.U32 R24, RZ, RZ, R29 ;  /* 0x000000ffff180224 */ /* 0x000fca00078e001d */
[----:B------:R-:W-:-:S07]  /*27c0*/  SHF.L.W.U32.HI R23, R24, R25, R23 ;  /* 0x0000001918177219 */ /* 0x000fce0000010e17 */
.L_x_24:
        /* <DEDUP_REMOVED lines=9> */
[C---:B------:R-:W-:Y:S02]  /*2860*/  LOP3.LUT R28, R29.reuse, R12, RZ, 0x3c, !PT ;  /* 0x0000000c1d1c7212 */ /* 0x040fe400078e3cff */
[----:B------:R-:W0:Y:S01]  /*2870*/  I2F.F64.S64 R24, R24 ;  /* 0x0000001800187312 */ /* 0x000e220000301c00 */
[----:B------:R-:W-:Y:S02]  /*2880*/  LEA.HI R23, R29, R0, RZ, 0x1 ;  /* 0x000000001d177211 */ /* 0x000fe400078f08ff */
[----:B------:R-:W-:Y:S02]  /*2890*/  ISETP.GE.AND P0, PT, R28, RZ, PT ;  /* 0x000000ff1c00720c */ /* 0x000fe40003f06270 */
[----:B------:R-:W-:-:S05]  /*28a0*/  IADD3 R0, PT, PT, -R23, RZ, RZ ;  /* 0x000000ff17007210 */ /* 0x000fca0007ffe1ff */
[----:B------:R-:W-:Y:S01]  /*28b0*/  @!P1 IMAD.MOV.U32 R23, RZ, RZ, R0 ;  /* 0x000000ffff179224 */ /* 0x000fe200078e0000 */
[----:B0-----:R-:W-:-:S10]  /*28c0*/  DMUL R26, R24, UR4 ;  /* 0x00000004181a7c28 */ /* 0x001fd40008000000 */
[----:B------:R-:W0:Y:S02]  /*28d0*/  F2F.F32.F64 R26, R26 ;  /* 0x0000001a001a7310 */ /* 0x000e240000301000 */
[----:B0-----:R-:W-:-:S07]  /*28e0*/  FSEL R24, -R26, R26, !P0 ;  /* 0x0000001a1a187208 */ /* 0x001fce0004000100 */
.L_x_22:
[C---:B------:R-:W-:Y:S01]  /*28f0*/  LOP3.LUT R0, R23.reuse, 0x1, RZ, 0xc0, !PT ;  /* 0x0000000117007812 */ /* 0x040fe200078ec0ff */
[----:B------:R-:W-:Y:S01]  /*2900*/  FMUL R25, R24, R24 ;  /* 0x0000001818197220 */ /* 0x000fe20000400000 */
[----:B------:R-:W-:Y:S02]  /*2910*/  LOP3.LUT P1, RZ, R23, 0x2, RZ, 0xc0, !PT ;  /* 0x0000000217ff7812 */ /* 0x000fe4000782c0ff */
[----:B------:R-:W-:Y:S01]  /*2920*/  ISETP.NE.U32.AND P0, PT, R0, 0x1, PT ;  /* 0x000000010000780c */ /* 0x000fe20003f05070 */
[----:B------:R-:W-:Y:S01]  /*2930*/  FFMA R0, R25, R17, -0.0013887860113754868507 ;  /* 0xbab607ed19007423 */ /* 0x000fe20000000011 */
[----:B------:R-:W-:Y:S02]  /*2940*/  FSETP.GE.AND P2, PT, |R12|, 105615, PT ;  /* 0x47ce47800c00780b */ /* 0x000fe40003f46200 */
[----:B------:R-:W-:Y:S02]  /*2950*/  FSEL R26, R22, 0.0083327032625675201416, !P0 ;  /* 0x3c0885e4161a7808 */ /* 0x000fe40004000000 */
[----:B------:R-:W-:-:S02]  /*2960*/  FSEL R22, R0, -0.00019574658654164522886, !P0 ;  /* 0xb94d415300167808 */ /* 0x000fc40004000000 */
[----:B------:R-:W-:Y:S02]  /*2970*/  FSEL R0, R24, 1, P0 ;  /* 0x3f80000018007808 */ /* 0x000fe40000000000 */
[----:B------:R-:W-:Y:S01]  /*2980*/  FSEL R23, -R21, -0.16666662693023681641, !P0 ;  /* 0xbe2aaaa815177808 */ /* 0x000fe20004000100 */
[C---:B------:R-:W-:Y:S02]  /*2990*/  FFMA R22, R25.reuse, R22, R26 ;  /* 0x0000001619167223 */ /* 0x040fe4000000001a */
[C---:B------:R-:W-:Y:S02]  /*29a0*/  FFMA R21, R25.reuse, R0, RZ ;  /* 0x0000000019157223 */ /* 0x040fe400000000ff */
[----:B------:R-:W-:-:S04]  /*29b0*/  FFMA R22, R25, R22, R23 ;  /* 0x0000001619167223 */ /* 0x000fc80000000017 */
[----:B------:R-:W-:-:S04]  /*29c0*/  FFMA R0, R21, R22, R0 ;  /* 0x0000001615007223 */ /* 0x000fc80000000000 */
[----:B------:R-:W-:-:S04]  /*29d0*/  @P1 FADD R0, RZ, -R0 ;  /* 0x80000000ff001221 */ /* 0x000fc80000000000 */
[----:B------:R-:W-:Y:S01]  /*29e0*/  FMUL R21, R11, R0 ;  /* 0x000000000b157220 */ /* 0x000fe20000400000 */
[----:B------:R-:W-:Y:S06]  /*29f0*/  @!P2 BRA `(.L_x_25) ;  /* 0x000000040074a947 */ /* 0x000fec0003800000 */
[----:B------:R-:W-:-:S13]  /*2a00*/  FSETP.NEU.AND P0, PT, |R12|, +INF , PT ;  /* 0x7f8000000c00780b */ /* 0x000fda0003f0d200 */
[----:B------:R-:W-:Y:S01]  /*2a10*/  @!P0 FMUL R13, RZ, R12 ;  /* 0x0000000cff0d8220 */ /* 0x000fe20000400000 */
[----:B------:R-:W-:Y:S01]  /*2a20*/  @!P0 IMAD.MOV.U32 R16, RZ, RZ, RZ ;  /* 0x000000ffff108224 */ /* 0x000fe200078e00ff */
[----:B------:R-:W-:Y:S06]  /*2a30*/  @!P0 BRA `(.L_x_25) ;  /* 0x0000000400648947 */ /* 0x000fec0003800000 */
[----:B------:R-:W-:Y:S01]  /*2a40*/  IMAD.SHL.U32 R0, R12, 0x100, RZ ;  /* 0x000001000c007824 */ /* 0x000fe200078e00ff */
[----:B------:R-:W-:Y:S01]  /*2a50*/  MOV R13, RZ ;  /* 0x000000ff000d7202 */ /* 0x000fe20000000f00 */
[----:B------:R-:W-:Y:S01]  /*2a60*/  IMAD.MOV.U32 R11, RZ, RZ, RZ ;  /* 0x000000ffff0b7224 */ /* 0x000fe200078e00ff */
[----:B------:R-:W0:Y:S01]  /*2a70*/  LDCU.64 UR6, c[0x4][URZ] ;  /* 0x01000000ff0677ac */ /* 0x000e220008000a00 */
[----:B------:R-:W-:Y:S01]  /*2a80*/  IMAD.MOV.U32 R16, RZ, RZ, RZ ;  /* 0x000000ffff107224 */ /* 0x000fe200078e00ff */
[----:B------:R-:W-:Y:S01]  /*2a90*/  LOP3.LUT R27, R0, 0x80000000, RZ, 0xfc, !PT ;  /* 0x80000000001b7812 */ /* 0x000fe200078efcff */
[----:B------:R-:W-:-:S06]  /*2aa0*/  UMOV UR4, URZ ;  /* 0x000000ff00047c82 */ /* 0x000fcc0008000000 */
.L_x_26:
        /* <DEDUP_REMOVED lines=12> */
[C---:B------:R-:W-:Y:S02]  /*2b70*/  ISETP.EQ.AND P5, PT, R16.reuse, 0x14, PT ;  /* 0x000000141000780c */ /* 0x040fe40003fa2270 */
[----:B------:R-:W-:Y:S01]  /*2b80*/  IADD3 R16, PT, PT, R16, 0x4, RZ ;  /* 0x0000000410107810 */ /* 0x000fe20007ffe0ff */
[----:B--2---:R-:W-:-:S03]  /*2b90*/  IMAD.WIDE.U32 R22, R22, R27, RZ ;  /* 0x0000001b16167225 */ /* 0x004fc600078e00ff */
[----:B------:R-:W-:-:S04]  /*2ba0*/  IADD3 R0, P6, PT, R22, R13, RZ ;  /* 0x0000000d16007210 */ /* 0x000fc80007fde0ff */
[----:B------:R-:W-:Y:S01]  /*2bb0*/  @P2 MOV R8, R0 ;  /* 0x0000000000082202 */ /* 0x000fe20000000f00 */
[----:B------:R-:W-:Y:S02]  /*2bc0*/  IMAD.X R13, R23, 0x1, R11, P6 ;  /* 0x00000001170d7824 */ /* 0x000fe400030e060b */
[--C-:B------:R-:W-:Y:S02]  /*2bd0*/  @P0 IMAD.MOV.U32 R10, RZ, RZ, R0.reuse ;  /* 0x000000ffff0a0224 */ /* 0x100fe400078e0000 */
        /* <DEDUP_REMOVED lines=25> */
[--C-:B------:R-:W-:Y:S02]  /*2d70*/  @P1 IMAD.MOV.U32 R0, RZ, RZ, R7.reuse ;  /* 0x000000ffff001224 */ /* 0x100fe400078e0007 */
[----:B------:R-:W-:-:S02]  /*2d80*/  @P0 IMAD.MOV.U32 R11, RZ, RZ, R7 ;  /* 0x000000ffff0b0224 */ /* 0x000fc400078e0007 */
[----:B------:R-:W-:Y:S02]  /*2d90*/  @P0 IMAD.MOV.U32 R0, RZ, RZ, R6 ;  /* 0x000000ffff000224 */ /* 0x000fe400078e0006 */
[----:B------:R-:W-:Y:S01]  /*2da0*/  @P3 MOV R11, R6 ;  /* 0x00000006000b3202 */ /* 0x000fe20000000f00 */
[--C-:B------:R-:W-:Y:S02]  /*2db0*/  @P3 IMAD.MOV.U32 R0, RZ, RZ, R5.reuse ;  /* 0x000000ffff003224 */ /* 0x100fe400078e0005 */
[----:B------:R-:W-:Y:S01]  /*2dc0*/  @P5 IMAD.MOV.U32 R11, RZ, RZ, R5 ;  /* 0x000000ffff0b5224 */ /* 0x000fe200078e0005 */
[----:B------:R-:W-:Y:S01]  /*2dd0*/  @P4 MOV R11, R13 ;  /* 0x0000000d000b4202 */ /* 0x000fe20000000f00 */
[----:B------:R-:W-:Y:S01]  /*2de0*/  @P5 IMAD.MOV.U32 R0, RZ, RZ, R13 ;  /* 0x000000ffff005224 */ /* 0x000fe200078e000d */
[----:B------:R-:W-:Y:S06]  /*2df0*/  @!P6 BRA `(.L_x_27) ;  /* 0x00000000002ce947 */ /* 0x000fec0003800000 */
[----:B------:R-:W-:Y:S01]  /*2e00*/  @P2 IMAD.MOV.U32 R16, RZ, RZ, R10 ;  /* 0x000000ffff102224 */ /* 0x000fe200078e000a */
[----:B------:R-:W-:Y:S01]  /*2e10*/  LOP3.LUT R22, R22, 0x1f, RZ, 0xc0, !PT ;  /* 0x0000001f16167812 */ /* 0x000fe200078ec0ff */
[----:B------:R-:W-:Y:S02]  /*2e20*/  @P1 IMAD.MOV.U32 R16, RZ, RZ, R9 ;  /* 0x000000ffff101224 */ /* 0x000fe400078e0009 */
[----:B------:R-:W-:Y:S01]  /*2e30*/  @P0 IMAD.MOV.U32 R16, RZ, RZ, R8 ;  /* 0x000000ffff100224 */ /* 0x000fe200078e0008 */
[----:B------:R-:W-:Y:S02]  /*2e40*/  ISETP.EQ.AND P0, PT, R23, 0x8, PT ;  /* 0x000000081700780c */ /* 0x000fe40003f02270 */
[----:B------:R-:W-:Y:S01]  /*2e50*/  @P3 MOV R16, R7 ;  /* 0x0000000700103202 */ /* 0x000fe20000000f00 */
[----:B------:R-:W-:Y:S01]  /*2e60*/  @P5 IMAD.MOV.U32 R16, RZ, RZ, R6 ;  /* 0x000000ffff105224 */ /* 0x000fe200078e0006 */
[----:B------:R-:W-:Y:S01]  /*2e70*/  SHF.L.W.U32.HI R0, R11, R22, R0 ;  /* 0x000000160b007219 */ /* 0x000fe20000010e00 */
[----:B------:R-:W-:-:S08]  /*2e80*/  @P4 IMAD.MOV.U32 R16, RZ, RZ, R5 ;  /* 0x000000ffff104224 */ /* 0x000fd000078e0005 */
[----:B------:R-:W-:-:S05]  /*2e90*/  @P0 IMAD.MOV.U32 R16, RZ, RZ, R13 ;  /* 0x000000ffff100224 */ /* 0x000fca00078e000d */
[----:B------:R-:W-:-:S07]  /*2ea0*/  SHF.L.W.U32.HI R11, R16, R22, R11 ;  /* 0x00000016100b7219 */ /* 0x000fce0000010e0b */
.L_x_27:
        /* <DEDUP_REMOVED lines=18> */
.L_x_25:
[----:B------:R-:W-:Y:S01]  /*2fd0*/  FMUL R11, R13, R13 ;  /* 0x0000000d0d0b7220 */ /* 0x000fe20000400000 */
[C---:B------:R-:W-:Y:S01]  /*2fe0*/  LOP3.LUT R0, R16.reuse, 0x1, RZ, 0xc0, !PT ;  /* 0x0000000110007812 */ /* 0x040fe200078ec0ff */
[----:B------:R-:W-:Y:S02]  /*2ff0*/  VIADD R16, R16, 0x1 ;  /* 0x0000000110107836 */ /* 0x000fe40000000000 */
[----:B------:R-:W-:Y:S01]  /*3000*/  FFMA R17, R11, R17, -0.0013887860113754868507 ;  /* 0xbab607ed0b117423 */ /* 0x000fe20000000011 */
[----:B------:R-:W-:Y:S02]  /*3010*/  ISETP.NE.U32.AND P0, PT, R0, 0x1, PT ;  /* 0x000000010000780c */ /* 0x000fe40003f05070 */
[----:B------:R-:W-:Y:S02]  /*3020*/  LOP3.LUT P1, RZ, R16, 0x2, RZ, 0xc0, !PT ;  /* 0x0000000210ff7812 */ /* 0x000fe4000782c0ff */
[----:B------:R-:W-:Y:S02]  /*3030*/  FSEL R18, R18, 0.041666727513074874878, !P0 ;  /* 0x3d2aaabb12127808 */ /* 0x000fe40004000000 */
[----:B------:R-:W-:-:S02]  /*3040*/  FSEL R12, R17, -0.00019574658654164522886, P0 ;  /* 0xb94d4153110c7808 */ /* 0x000fc40000000000 */
[----:B------:R-:W-:Y:S02]  /*3050*/  FSEL R0, R13, 1, !P0 ;  /* 0x3f8000000d007808 */ /* 0x000fe40004000000 */
[----:B------:R-:W-:Y:S01]  /*3060*/  FSEL R19, -R19, -0.4999999701976776123, !P0 ;  /* 0xbeffffff13137808 */ /* 0x000fe20004000100 */
[C---:B------:R-:W-:Y:S02]  /*3070*/  FFMA R12, R11.reuse, R12, R18 ;  /* 0x0000000c0b0c7223 */ /* 0x040fe40000000012 */
[C---:B------:R-:W-:Y:S02]  /*3080*/  FFMA R13, R11.reuse, R0, RZ ;  /* 0x000000000b0d7223 */ /* 0x040fe400000000ff */
[----:B------:R-:W-:Y:S01]  /*3090*/  FFMA R12, R11, R12, R19 ;  /* 0x0000000c0b0c7223 */ /* 0x000fe20000000013 */
[----:B------:R-:W-:-:S03]  /*30a0*/  MOV R11, R20 ;  /* 0x00000014000b7202 */ /* 0x000fc60000000f00 */
[----:B------:R-:W-:-:S04]  /*30b0*/  FFMA R0, R13, R12, R0 ;  /* 0x0000000c0d007223 */ /* 0x000fc80000000000 */
[----:B------:R-:W-:-:S04]  /*30c0*/  @P1 FADD R0, RZ, -R0 ;  /* 0x80000000ff001221 */ /* 0x000fc80000000000 */
[----:B------:R-:W-:-:S07]  /*30d0*/  FFMA R2, R2, R0, R21 ;  /* 0x0000000002027223 */ /* 0x000fce0000000015 */
.L_x_15:
[----:B------:R-:W-:Y:S01]  /*30e0*/  VIADD R0, R3, 0xf3000000 ;  /* 0xf300000003007836 */ /* 0x000fe20000000000 */
[----:B------:R0:W1:Y:S01]  /*30f0*/  MUFU.RSQ R12, R3 ;  /* 0x00000003000c7308 */ /* 0x0000620000001400 */
[----:B------:R-:W-:Y:S03]  /*3100*/  BSSY.RECONVERGENT B0, `(.L_x_28) ;  /* 0x000000b000007945 */ /* 0x000fe60003800200 */
[----:B------:R-:W-:-:S13]  /*3110*/  ISETP.GT.U32.AND P0, PT, R0, 0x727fffff, PT ;  /* 0x727fffff0000780c */ /* 0x000fda0003f04070 */
[----:B01----:R-:W-:Y:S05]  /*3120*/  @!P0 BRA `(.L_x_29) ;  /* 0x0000000000108947 */ /* 0x003fea0003800000 */
[----:B------:R-:W-:Y:S01]  /*3130*/  IMAD.MOV.U32 R0, RZ, RZ, R3 ;  /* 0x000000ffff007224 */ /* 0x000fe200078e0003 */
[----:B------:R-:W-:-:S07]  /*3140*/  MOV R22, 0x3160 ;  /* 0x0000316000167802 */ /* 0x000fce0000000f00 */
[----:B------:R-:W-:Y:S05]  /*3150*/  CALL.REL.NOINC `($__internal_1_$__cuda_sm20_sqrt_rn_f32_slowpath) ;  /* 0x00000040003c7944 */ /* 0x000fea0003c00000 */
[----:B------:R-:W-:Y:S05]  /*3160*/  BRA `(.L_x_30) ;  /* 0x0000000000107947 */ /* 0x000fea0003800000 */
.L_x_29:
[----:B------:R-:W-:Y:S01]  /*3170*/  FMUL.FTZ R0, R3, R12 ;  /* 0x0000000c03007220 */ /* 0x000fe20000410000 */
[----:B------:R-:W-:-:S03]  /*3180*/  FMUL.FTZ R12, R12, 0.5 ;  /* 0x3f0000000c0c7820 */ /* 0x000fc60000410000 */
[----:B------:R-:W-:-:S04]  /*3190*/  FFMA R3, -R0, R0, R3 ;  /* 0x0000000000037223 */ /* 0x000fc80000000103 */
[----:B------:R-:W-:-:S07]  /*31a0*/  FFMA R0, R3, R12, R0 ;  /* 0x0000000c03007223 */ /* 0x000fce0000000000 */
.L_x_30:
[----:B------:R-:W-:Y:S05]  /*31b0*/  BSYNC.RECONVERGENT B0 ;  /* 0x0000000000007941 */ /* 0x000fea0003800200 */
.L_x_28:
[----:B------:R-:W0:Y:S01]  /*31c0*/  LDCU UR4, c[0x0][0x3a8] ;  /* 0x00007500ff0477ac */ /* 0x000e220008000800 */
[-C--:B------:R-:W-:Y:S01]  /*31d0*/  FMUL R3, R0, R11.reuse ;  /* 0x0000000b00037220 */ /* 0x080fe20000400000 */
[----:B------:R-:W-:Y:S01]  /*31e0*/  FMUL R4, R4, R11 ;  /* 0x0000000b04047220 */ /* 0x000fe20000400000 */
[----:B0-----:R-:W-:-:S13]  /*31f0*/  FSETP.NEU.AND P0, PT, RZ, UR4, PT ;  /* 0x00000004ff007c0b */ /* 0x001fda000bf0d000 */
[----:B------:R-:W-:Y:S05]  /*3200*/  @!P0 BRA `(.L_x_31) ;  /* 0x0000001c00308947 */ /* 0x000fea0003800000 */
[----:B------:R-:W0:Y:S02]  /*3210*/  LDC R11, c[0x3][RZ] ;  /* 0x00c00000ff0b7b82 */ /* 0x000e240000000800 */
[----:B0-----:R-:W-:-:S04]  /*3220*/  FMUL R11, R11, UR4 ;  /* 0x000000040b0b7c20 */ /* 0x001fc80008400000 */
[C---:B------:R-:W-:Y:S01]  /*3230*/  FMUL R0, R11.reuse, 0.63661974668502807617 ;  /* 0x3f22f9830b007820 */ /* 0x040fe20000400000 */
[----:B------:R-:W-:-:S05]  /*3240*/  FSETP.GE.AND P0, PT, |R11|, 105615, PT ;  /* 0x47ce47800b00780b */ /* 0x000fca0003f06200 */
[----:B------:R-:W0:Y:S02]  /*3250*/  F2I.NTZ R0, R0 ;  /* 0x0000000000007305 */ /* 0x000e240000203100 */
[----:B0-----:R-:W-:Y:S01]  /*3260*/  I2FP.F32.S32 R12, R0 ;  /* 0x00000000000c7245 */ /* 0x001fe20000201400 */
[----:B------:R-:W-:-:S04]  /*3270*/  IMAD.MOV.U32 R16, RZ, RZ, R0 ;  /* 0x000000ffff107224 */ /* 0x000fc800078e0000 */
[----:B------:R-:W-:-:S04]  /*3280*/  FFMA R13, R12, -1.5707962512969970703, R11 ;  /* 0xbfc90fda0c0d7823 */ /* 0x000fc8000000000b */
[----:B------:R-:W-:-:S04]  /*3290*/  FFMA R13, R12, -7.5497894158615963534e-08, R13 ;  /* 0xb3a221680c0d7823 */ /* 0x000fc8000000000d */
[----:B------:R-:W-:Y:S01]  /*32a0*/  FFMA R13, R12, -5.3903029534742383927e-15, R13 ;  /* 0xa7c234c50c0d7823 */ /* 0x000fe2000000000d */
[----:B------:R-:W-:-:S04]  /*32b0*/  P2R R12, PR, RZ, 0x1 ;  /* 0x00000001ff0c7803 */ /* 0x000fc80000000000 */
[----:B------:R-:W-:Y:S01]  /*32c0*/  MOV R20, R13 ;  /* 0x0000000d00147202 */ /* 0x000fe20000000f00 */
[----:B------:R-:W-:Y:S06]  /*32d0*/  @!P0 BRA `(.L_x_32) ;  /* 0x0000000400708947 */ /* 0x000fec0003800000 */
[----:B------:R-:W-:-:S13]  /*32e0*/  FSETP.NEU.AND P0, PT, |R11|, +INF , PT ;  /* 0x7f8000000b00780b */ /* 0x000fda0003f0d200 */
[----:B------:R-:W-:Y:S01]  /*32f0*/  @!P0 FMUL R20, RZ, R11 ;  /* 0x0000000bff148220 */ /* 0x000fe20000400000 */
[----:B------:R-:W-:Y:S01]  /*3300*/  @!P0 IMAD.MOV.U32 R0, RZ, RZ, RZ ;  /* 0x000000ffff008224 */ /* 0x000fe200078e00ff */
[----:B------:R-:W-:Y:S06]  /*3310*/  @!P0 BRA `(.L_x_32) ;  /* 0x0000000400608947 */ /* 0x000fec0003800000 */
[----:B------:R-:W-:Y:S01]  /*3320*/  IMAD.SHL.U32 R0, R11, 0x100, RZ ;  /* 0x000001000b007824 */ /* 0x000fe200078e00ff */
[----:B------:R-:W-:Y:S01]  /*3330*/  CS2R R22, SRZ ;  /* 0x0000000000167805 */ /* 0x000fe2000001ff00 */
[----:B------:R-:W-:Y:S01]  /*3340*/  IMAD.MOV.U32 R17, RZ, RZ, RZ ;  /* 0x000000ffff117224 */ /* 0x000fe200078e00ff */
[----:B------:R-:W0:Y:S02]  /*3350*/  LDCU.64 UR6, c[0x4][URZ] ;  /* 0x01000000ff0677ac */ /* 0x000e240008000a00 */
[----:B------:R-:W-:Y:S01]  /*3360*/  LOP3.LUT R0, R0, 0x80000000, RZ, 0xfc, !PT ;  /* 0x8000000000007812 */ /* 0x000fe200078efcff */
[----:B------:R-:W-:-:S06]  /*3370*/  UMOV UR4, URZ ;  /* 0x000000ff00047c82 */ /* 0x000fcc0008000000 */
.L_x_33:
[----:B0-----:R-:W-:Y:S01]  /*3380*/  MOV R20, UR6 ;  /* 0x0000000600147c02 */ /* 0x001fe20008000f00 */
        /* <DEDUP_REMOVED lines=13> */
[-C--:B------:R-:W-:Y:S01]  /*3460*/  @P1 MOV R9, R12.reuse ;  /* 0x0000000c00091202 */ /* 0x080fe20000000f00 */
[----:B------:R-:W-:Y:S01]  /*3470*/  IMAD.X R23, R19, 0x1, R17, P2 ;  /* 0x0000000113177824 */ /* 0x000fe200010e0611 */
[C---:B------:R-:W-:Y:S01]  /*3480*/  ISETP.EQ.AND P2, PT, R22.reuse, 0x8, PT ;  /* 0x000000081600780c */ /* 0x040fe20003f42270 */
[--C-:B------:R-:W-:Y:S02]  /*3490*/  @P0 IMAD.MOV.U32 R10, RZ, RZ, R12.reuse ;  /* 0x000000ffff0a0224 */ /* 0x100fe400078e000c */
[----:B------:R-:W-:Y:S01]  /*34a0*/  @P5 MOV R5, R12 ;  /* 0x0000000c00055202 */ /* 0x000fe20000000f00 */
[--C-:B------:R-:W-:Y:S02]  /*34b0*/  @P3 IMAD.MOV.U32 R7, RZ, RZ, R12.reuse ;  /* 0x000000ffff073224 */ /* 0x100fe400078e000c */
[----:B------:R-:W-:Y:S02]  /*34c0*/  @P4 IMAD.MOV.U32 R6, RZ, RZ, R12 ;  /* 0x000000ffff064224 */ /* 0x000fe400078e000c */
[----:B------:R-:W-:-:S05]  /*34d0*/  VIADD R22, R22, 0x4 ;  /* 0x0000000416167836 */ /* 0x000fca0000000000 */
        /* <DEDUP_REMOVED lines=14> */
[----:B------:R-:W-:Y:S02]  /*35c0*/  @P3 MOV R12, R10 ;  /* 0x0000000a000c3202 */ /* 0x000fe40000000f00 */
[----:B------:R-:W-:Y:S01]  /*35d0*/  @P4 IMAD.MOV.U32 R17, RZ, RZ, R10 ;  /* 0x000000ffff114224 */ /* 0x000fe200078e000a */
[C---:B------:R-:W-:Y:S01]  /*35e0*/  ISETP.EQ.AND P3, PT, R19.reuse, -0x4, PT ;  /* 0xfffffffc1300780c */ /* 0x040fe20003f62270 */
[--C-:B------:R-:W-:Y:S01]  /*35f0*/  @P4 IMAD.MOV.U32 R12, RZ, RZ, R9.reuse ;  /* 0x000000ffff0c4224 */ /* 0x100fe200078e0009 */
[----:B------:R-:W-:Y:S01]  /*3600*/  ISETP.EQ.AND P4, PT, R19, RZ, PT ;  /* 0x000000ff1300720c */ /* 0x000fe20003f82270 */
[----:B------:R-:W-:Y:S01]  /*3610*/  @P0 IMAD.MOV.U32 R17, RZ, RZ, R9 ;  /* 0x000000ffff110224 */ /* 0x000fe200078e0009 */
[----:B------:R-:W-:Y:S01]  /*3620*/  @P0 MOV R12, R8 ;  /* 0x00000008000c0202 */ /* 0x000fe20000000f00 */
[----:B------:R-:W-:Y:S02]  /*3630*/  @P1 IMAD.MOV.U32 R17, RZ, RZ, R8 ;  /* 0x000000ffff111224 */ /* 0x000fe400078e0008 */
[--C-:B------:R-:W-:Y:S01]  /*3640*/  @P1 IMAD.MOV.U32 R12, RZ, RZ, R7.reuse ;  /* 0x000000ffff0c1224 */ /* 0x100fe200078e0007 */
[----:B------:R-:W-:Y:S01]  /*3650*/  @P2 MOV R12, R6 ;  /* 0x00000006000c2202 */ /* 0x000fe20000000f00 */
[----:B------:R-:W-:-:S04]  /*3660*/  @P2 IMAD.MOV.U32 R17, RZ, RZ, R7 ;  /* 0x000000ffff112224 */ /* 0x000fc800078e0007 */
[----:B------:R-:W-:Y:S02]  /*3670*/  @P3 IMAD.MOV.U32 R17, RZ, RZ, R6 ;  /* 0x000000ffff113224 */ /* 0x000fe400078e0006 */
[--C-:B------:R-:W-:Y:S01]  /*3680*/  @P3 IMAD.MOV.U32 R12, RZ, RZ, R5.reuse ;  /* 0x000000ffff0c3224 */ /* 0x100fe200078e0005 */
[----:B------:R-:W-:Y:S01]  /*3690*/  @P4 MOV R12, R23 ;  /* 0x00000017000c4202 */ /* 0x000fe20000000f00 */
[----:B------:R-:W-:Y:S02]  /*36a0*/  @P4 IMAD.MOV.U32 R17, RZ, RZ, R5 ;  /* 0x000000ffff114224 */ /* 0x000fe400078e0005 */
[----:B------:R-:W-:Y:S01]  /*36b0*/  @P5 IMAD.MOV.U32 R17, RZ, RZ, R23 ;  /* 0x000000ffff115224 */ /* 0x000fe200078e0017 */
[----:B------:R-:W-:Y:S06]  /*36c0*/  @!P6 BRA `(.L_x_34) ;  /* 0x00000000002ce947 */ /* 0x000fec0003800000 */
[----:B------:R-:W-:Y:S01]  /*36d0*/  @P0 IMAD.MOV.U32 R18, RZ, RZ, R10 ;  /* 0x000000ffff120224 */ /* 0x000fe200078e000a */
[----:B------:R-:W-:Y:S01]  /*36e0*/  ISETP.EQ.AND P0, PT, R19, 0x8, PT ;  /* 0x000000081300780c */ /* 0x000fe20003f02270 */
[----:B------:R-:W-:Y:S01]  /*36f0*/  @P1 IMAD.MOV.U32 R18, RZ, RZ, R9 ;  /* 0x000000ffff121224 */ /* 0x000fe200078e0009 */
[----:B------:R-:W-:Y:S01]  /*3700*/  @P2 MOV R18, R8 ;  /* 0x0000000800122202 */ /* 0x000fe20000000f00 */
[----:B------:R-:W-:Y:S01]  /*3710*/  @P3 IMAD.MOV.U32 R18, RZ, RZ, R7 ;  /* 0x000000ffff123224 */ /* 0x000fe200078e0007 */
[----:B------:R-:W-:Y:S01]  /*3720*/  LOP3.LUT R0, R0, 0x1f, RZ, 0xc0, !PT ;  /* 0x0000001f00007812 */ /* 0x000fe200078ec0ff */
[----:B------:R-:W-:Y:S02]  /*3730*/  @P4 IMAD.MOV.U32 R18, RZ, RZ, R6 ;  /* 0x000000ffff124224 */ /* 0x000fe400078e0006 */
[----:B------:R-:W-:Y:S01]  /*3740*/  @P5 IMAD.MOV.U32 R18, RZ, RZ, R5 ;  /* 0x000000ffff125224 */ /* 0x000fe200078e0005 */
[----:B------:R-:W-:-:S05]  /*3750*/  SHF.L.W.U32.HI R12, R17, R0, R12 ;  /* 0x00000000110c7219 */ /* 0x000fca0000010e0c */
[----:B------:R-:W-:-:S04]  /*3760*/  @P0 MOV R18, R23 ;  /* 0x0000001700120202 */ /* 0x000fc80000000f00 */
[----:B------:R-:W-:-:S07]  /*3770*/  SHF.L.W.U32.HI R17, R18, R0, R17 ;  /* 0x0000000012117219 */ /* 0x000fce0000010e11 */
.L_x_34:
        /* <DEDUP_REMOVED lines=18> */
.L_x_32:
[----:B------:R-:W-:Y:S01]  /*38a0*/  MOV R17, 0x37cbac00 ;  /* 0x37cbac0000117802 */ /* 0x000fe20000000f00 */
[----:B------:R-:W-:Y:S01]  /*38b0*/  FMUL R19, R20, R20 ;  /* 0x0000001414137220 */ /* 0x000fe20000400000 */
[----:B------:R-:W-:Y:S01]  /*38c0*/  LOP3.LUT R12, R0, 0x1, RZ, 0xc0, !PT ;  /* 0x00000001000c7812 */ /* 0x000fe200078ec0ff */
[----:B------:R-:W-:Y:S01]  /*38d0*/  IMAD.MOV.U32 R18, RZ, RZ, 0x3c0885e4 ;  /* 0x3c0885e4ff127424 */ /* 0x000fe200078e00ff */
[----:B------:R-:W-:Y:S01]  /*38e0*/  FSETP.GE.AND P2, PT, |R11|, 105615, PT ;  /* 0x47ce47800b00780b */ /* 0x000fe20003f46200 */
[----:B------:R-:W-:Y:S01]  /*38f0*/  FFMA R21, R19, R17, -0.0013887860113754868507 ;  /* 0xbab607ed13157423 */ /* 0x000fe20000000011 */
[----:B------:R-:W-:Y:S01]  /*3900*/  ISETP.NE.U32.AND P0, PT, R12, 0x1, PT ;  /* 0x000000010c00780c */ /* 0x000fe20003f05070 */
[----:B------:R-:W-:Y:S02]  /*3910*/  VIADD R0, R0, 0x1 ;  /* 0x0000000100007836 */ /* 0x000fe40000000000 */
[----:B------:R-:W-:Y:S01]  /*3920*/  IMAD.MOV.U32 R12, RZ, RZ, 0x3e2aaaa8 ;  /* 0x3e2aaaa8ff0c7424 */ /* 0x000fe200078e00ff */
[----:B------:R-:W-:-:S02]  /*3930*/  FSEL R22, R21, -0.00019574658654164522886, P0 ;  /* 0xb94d415315167808 */ /* 0x000fc40000000000 */
[----:B------:R-:W-:Y:S02]  /*3940*/  FSEL R24, R18, 0.041666727513074874878, !P0 ;  /* 0x3d2aaabb12187808 */ /* 0x000fe40004000000 */
[----:B------:R-:W-:Y:S02]  /*3950*/  LOP3.LUT P1, RZ, R0, 0x2, RZ, 0xc0, !PT ;  /* 0x0000000200ff7812 */ /* 0x000fe4000782c0ff */
[----:B------:R-:W-:Y:S01]  /*3960*/  FSEL R0, R20, 1, !P0 ;  /* 0x3f80000014007808 */ /* 0x000fe20004000000 */
[C---:B------:R-:W-:Y:S01]  /*3970*/  FFMA R22, R19.reuse, R22, R24 ;  /* 0x0000001613167223 */ /* 0x040fe20000000018 */
[----:B------:R-:W-:Y:S01]  /*3980*/  FSEL R23, -R12, -0.4999999701976776123, !P0 ;  /* 0xbeffffff0c177808 */ /* 0x000fe20004000100 */
[----:B------:R-:W-:Y:S02]  /*3990*/  IMAD.MOV.U32 R24, RZ, RZ, R13 ;  /* 0x000000ffff187224 */ /* 0x000fe400078e000d */
[C---:B------:R-:W-:Y:S02]  /*39a0*/  FFMA R21, R19.reuse, R0, RZ ;  /* 0x0000000013157223 */ /* 0x040fe400000000ff */
[----:B------:R-:W-:-:S04]  /*39b0*/  FFMA R22, R19, R22, R23 ;  /* 0x0000001613167223 */ /* 0x000fc80000000017 */
[----:B------:R-:W-:Y:S01]  /*39c0*/  FFMA R20, R21, R22, R0 ;  /* 0x0000001615147223 */ /* 0x000fe20000000000 */
[----:B------:R-:W-:-:S03]  /*39d0*/  MOV R0, R16 ;  /* 0x0000001000007202 */ /* 0x000fc60000000f00 */
[----:B------:R-:W-:Y:S01]  /*39e0*/  @P1 FADD R20, RZ, -R20 ;  /* 0x80000014ff141221 */ /* 0x000fe20000000000 */
        /* <DEDUP_REMOVED lines=12> */
.L_x_36:
        /* <DEDUP_REMOVED lines=64> */
.L_x_37:
        /* <DEDUP_REMOVED lines=18> */
.L_x_35:
[----:B------:R-:W-:Y:S01]  /*3fd0*/  FMUL R22, R24, R24 ;  /* 0x0000001818167220 */ /* 0x000fe20000400000 */
[C---:B------:R-:W-:Y:S01]  /*3fe0*/  LOP3.LUT R19, R0.reuse, 0x1, RZ, 0xc0, !PT ;  /* 0x0000000100137812 */ /* 0x040fe200078ec0ff */
[----:B------:R-:W-:Y:S01]  /*3ff0*/  IMAD.MOV.U32 R21, RZ, RZ, 0x3d2aaabb ;  /* 0x3d2aaabbff157424 */ /* 0x000fe200078e00ff */
[----:B------:R-:W-:Y:S01]  /*4000*/  LOP3.LUT P1, RZ, R0, 0x2, RZ, 0xc0, !PT ;  /* 0x0000000200ff7812 */ /* 0x000fe2000782c0ff */
[----:B------:R-:W-:Y:S01]  /*4010*/  FFMA R23, R22, R17, -0.0013887860113754868507 ;  /* 0xbab607ed16177423 */ /* 0x000fe20000000011 */
[----:B------:R-:W-:Y:S01]  /*4020*/  ISETP.NE.U32.AND P0, PT, R19, 0x1, PT ;  /* 0x000000011300780c */ /* 0x000fe20003f05070 */
[----:B------:R-:W-:Y:S01]  /*4030*/  IMAD.MOV.U32 R26, RZ, RZ, R16 ;  /* 0x000000ffff1a7224 */ /* 0x000fe200078e0010 */
[----:B------:R-:W-:Y:S02]  /*4040*/  MOV R19, 0x3effffff ;  /* 0x3effffff00137802 */ /* 0x000fe40000000f00 */
[----:B------:R-:W-:Y:S02]  /*4050*/  FSEL R23, R23, -0.00019574658654164522886, !P0 ;  /* 0xb94d415317177808 */ /* 0x000fe40004000000 */
[----:B------:R-:W-:-:S02]  /*4060*/  FSEL R25, R21, 0.0083327032625675201416, !P0 ;  /* 0x3c0885e415197808 */ /* 0x000fc40004000000 */
[----:B------:R-:W-:Y:S02]  /*4070*/  FSEL R0, R24, 1, P0 ;  /* 0x3f80000018007808 */ /* 0x000fe40000000000 */
        /* <DEDUP_REMOVED lines=21> */
.L_x_39:
        /* <DEDUP_REMOVED lines=64> */
.L_x_40:
        /* <DEDUP_REMOVED lines=18> */
.L_x_38:
[----:B------:R-:W-:Y:S01]  /*46f0*/  LOP3.LUT R0, R26, 0x1, RZ, 0xc0, !PT ;  /* 0x000000011a007812 */ /* 0x000fe200078ec0ff */
        /* <DEDUP_REMOVED lines=27> */
.L_x_42:
        /* <DEDUP_REMOVED lines=55> */
[----:B------:R-:W-:Y:S01]  /*4c20*/  @P0 IMAD.MOV.U32 R10, RZ, RZ, R8 ;  /* 0x000000ffff0a0224 */ /* 0x000fe200078e0008 */
[----:B------:R-:W-:Y:S01]  /*4c30*/  ISETP.EQ.AND P0, PT, R21, 0x8, PT ;  /* 0x000000081500780c */ /* 0x000fe20003f02270 */
[----:B------:R-:W-:Y:S01]  /*4c40*/  @P3 IMAD.MOV.U32 R10, RZ, RZ, R7 ;  /* 0x000000ffff0a3224 */ /* 0x000fe200078e0007 */
[----:B------:R-:W-:Y:S01]  /*4c50*/  @P5 MOV R10, R6 ;  /* 0x00000006000a5202 */ /* 0x000fe20000000f00 */
[----:B------:R-:W-:Y:S01]  /*4c60*/  @P4 IMAD.MOV.U32 R10, RZ, RZ, R5 ;  /* 0x000000ffff0a4224 */ /* 0x000fe200078e0005 */
[----:B------:R-:W-:-:S09]  /*4c70*/  SHF.L.W.U32.HI R0, R3, R16, R0 ;  /* 0x0000001003007219 */ /* 0x000fd20000010e00 */
[----:B------:R-:W-:-:S05]  /*4c80*/  @P0 IMAD.MOV.U32 R10, RZ, RZ, R13 ;  /* 0x000000ffff0a0224 */ /* 0x000fca00078e000d */
[----:B------:R-:W-:-:S07]  /*4c90*/  SHF.L.W.U32.HI R3, R10, R16, R3 ;  /* 0x000000100a037219 */ /* 0x000fce0000010e03 */
.L_x_43:
        /* <DEDUP_REMOVED lines=18> */
.L_x_41:
        /* <DEDUP_REMOVED lines=13> */
[----:B------:R-:W-:-:S03]  /*4e90*/  IMAD.MOV.U32 R3, RZ, RZ, R20 ;  /* 0x000000ffff037224 */ /* 0x000fc600078e0014 */
[----:B------:R-:W-:-:S04]  /*4ea0*/  FFMA R0, R5, R6, R0 ;  /* 0x0000000605007223 */ /* 0x000fc80000000000 */
[----:B------:R-:W-:-:S04]  /*4eb0*/  @P1 FADD R0, RZ, -R0 ;  /* 0x80000000ff001221 */ /* 0x000fc80000000000 */
[----:B------:R-:W-:-:S07]  /*4ec0*/  FFMA R4, R4, R0, R19 ;  /* 0x0000000004047223 */ /* 0x000fce0000000013 */
.L_x_31:
[----:B------:R-:W0:Y:S01]  /*4ed0*/  LDCU UR5, c[0x3][0x8] ;  /* 0x00c00100ff0577ac */ /* 0x000e220008000800 */
[----:B------:R-:W-:Y:S01]  /*4ee0*/  HFMA2 R5, -RZ, RZ, 1.875, 0 ;  /* 0x3f800000ff057431 */ /* 0x000fe200000001ff */
[----:B------:R-:W-:Y:S01]  /*4ef0*/  PLOP3.LUT P1, PT, PT, PT, PT, 0x80, 0x8 ;  /* 0x000000000008781c */ /* 0x000fe20003f2f070 */
[----:B------:R-:W-:Y:S02]  /*4f00*/  IMAD.MOV.U32 R6, RZ, RZ, 0x41800000 ;  /* 0x41800000ff067424 */ /* 0x000fe400078e00ff */
[----:B------:R-:W-:Y:S02]  /*4f10*/  IMAD.MOV.U32 R7, RZ, RZ, 0x41800000 ;  /* 0x41800000ff077424 */ /* 0x000fe400078e00ff */
[----:B------:R-:W-:Y:S01]  /*4f20*/  IMAD.MOV.U32 R8, RZ, RZ, 0x41800000 ;  /* 0x41800000ff087424 */ /* 0x000fe200078e00ff */
[----:B0-----:R-:W-:-:S09]  /*4f30*/  UISETP.GE.AND UP0, UPT, UR5, 0x1, UPT ;  /* 0x000000010500788c */ /* 0x001fd2000bf06270 */
[----:B------:R-:W-:Y:S05]  /*4f40*/  BRA.U !UP0, `(.L_x_44) ;  /* 0x00000011083c7547 */ /* 0x000fea000b800000 */
[----:B------:R-:W-:Y:S01]  /*4f50*/  MOV R8, 0x41800000 ;  /* 0x4180000000087802 */ /* 0x000fe20000000f00 */
[----:B------:R-:W-:Y:S01]  /*4f60*/  IMAD.MOV.U32 R9, RZ, RZ, 0x4b189680 ;  /* 0x4b189680ff097424 */ /* 0x000fe200078e00ff */
[----:B------:R-:W-:Y:S01]  /*4f70*/  PRMT R10, RZ, 0x7610, R10 ;  /* 0x00007610ff0a7816 */ /* 0x000fe2000000000a */
[----:B------:R-:W-:Y:S01]  /*4f80*/  IMAD.MOV.U32 R5, RZ, RZ, 0x3f800000 ;  /* 0x3f800000ff057424 */ /* 0x000fe200078e00ff */
[----:B------:R-:W-:Y:S01]  /*4f90*/  MOV R7, 0x41800000 ;  /* 0x4180000000077802 */ /* 0x000fe20000000f00 */
[----:B------:R-:W-:Y:S01]  /*4fa0*/  IMAD.MOV.U32 R11, RZ, RZ, 0x600c ;  /* 0x0000600cff0b7424 */ /* 0x000fe200078e00ff */
[----:B------:R-:W-:Y:S01]  /*4fb0*/  UMOV UR10, 0x4814 ;  /* 0x00004814000a7882 */ /* 0x000fe20000000000 */
[----:B------:R-:W-:Y:S01]  /*4fc0*/  IMAD.MOV.U32 R6, RZ, RZ, 0x41800000 ;  /* 0x41800000ff067424 */ /* 0x000fe200078e00ff */
[----:B------:R-:W0:Y:S01]  /*4fd0*/  LDCU UR11, c[0x0][0x390] ;  /* 0x00007200ff0b77ac */ /* 0x000e220008000800 */
[----:B------:R-:W1:Y:S01]  /*4fe0*/  LDCU UR12, c[0x0][0x394] ;  /* 0x00007280ff0c77ac */ /* 0x000e620008000800 */
[----:B------:R-:W2:Y:S01]  /*4ff0*/  LDCU UR13, c[0x0][0x38c] ;  /* 0x00007180ff0d77ac */ /* 0x000ea20008000800 */
[----:B------:R-:W3:Y:S01]  /*5000*/  LDCU.64 UR6, c[0x0][0x398] ;  /* 0x00007300ff0677ac */ /* 0x000ee20008000a00 */
[----:B------:R-:W-:Y:S01]  /*5010*/  UMOV UR14, 0x6814 ;  /* 0x00006814000e7882 */ /* 0x000fe20000000000 */
[----:B------:R-:W-:Y:S01]  /*5020*/  UMOV UR15, 0x3014 ;  /* 0x00003014000f7882 */ /* 0x000fe20000000000 */
[----:B------:R-:W-:Y:S01]  /*5030*/  UMOV UR16, 0x14 ;  /* 0x0000001400107882 */ /* 0x000fe20000000000 */
[----:B------:R-:W-:Y:S01]  /*5040*/  UIADD3 UR5, UPT, UPT, -UR5, URZ, URZ ;  /* 0x000000ff05057290 */ /* 0x000fe2000fffe1ff */
[----:B------:R-:W-:Y:S01]  /*5050*/  UMOV UR17, 0x1810 ;  /* 0x0000181000117882 */ /* 0x000fe20000000000 */
[----:B------:R-:W-:-:S10]  /*5060*/  UMOV UR4, URZ ;  /* 0x000000ff00047c82 */ /* 0x000fd40008000000 */
.L_x_63:
[----:B------:R-:W4:Y:S01]  /*5070*/  LDC R17, c[0x3][R11] ;  /* 0x00c000000b117b82 */ /* 0x000f220000000800 */
[----:B------:R-:W5:Y:S01]  /*5080*/  LDCU UR18, c[0x3][UR10+-0x4] ;  /* 0x00ffff800a1277ac */ /* 0x000f620008000800 */
[----:B------:R-:W-:Y:S01]  /*5090*/  BSSY.RECONVERGENT B0, `(.L_x_45) ;  /* 0x00000ee000007945 */ /* 0x000fe20003800200 */
[----:B------:R-:W4:Y:S05]  /*50a0*/  LDCU UR19, c[0x3][UR10+-0x8] ;  /* 0x00ffff000a1377ac */ /* 0x000f2a0008000800 */
[----:B------:R-:W4:Y:S01]  /*50b0*/  LDC.64 R18, c[0x0][0x388] ;  /* 0x0000e200ff127b82 */ /* 0x000f220000000a00 */
[----:B------:R-:W0:Y:S07]  /*50c0*/  LDCU UR20, c[0x3][UR10] ;  /* 0x00c000000a1477ac */ /* 0x000e2e0008000800 */
[----:B------:R-:W1:Y:S01]  /*50d0*/  LDC R21, c[0x0][0x390] ;  /* 0x0000e400ff157b82 */ /* 0x000e620000000800 */
[----:B-----5:R-:W-:Y:S01]  /*50e0*/  FMUL R16, R4, UR18 ;  /* 0x0000001204107c20 */ /* 0x020fe20008400000 */
[----:B----4-:R-:W-:-:S03]  /*50f0*/  FFMA R0, R18, UR19, R17 ;  /* 0x0000001312007c23 */ /* 0x010fc60008000011 */
[----:B------:R-:W-:Y:S01]  /*5100*/  FFMA R17, R3, UR19, R16 ;  /* 0x0000001303117c23 */ /* 0x000fe20008000010 */
[----:B------:R-:W-:-:S03]  /*5110*/  FFMA R0, R19, UR18, R0 ;  /* 0x0000001213007c23 */ /* 0x000fc60008000000 */
[----:B0-----:R-:W-:Y:S01]  /*5120*/  FFMA R18, R2, UR20, R17 ;  /* 0x0000001402127c23 */ /* 0x001fe20008000011 */
[----:B-1----:R-:W-:-:S04]  /*5130*/  FFMA R17, R21, UR20, R0 ;  /* 0x0000001415117c23 */ /* 0x002fc80008000000 */
[----:B------:R-:W-:Y:S02]  /*5140*/  FSETP.EQ.AND P1, PT, R18, RZ, PT ;  /* 0x000000ff1200720b */ /* 0x000fe40003f22000 */
[----:B------:R-:W-:-:S13]  /*5150*/  FSETP.GE.AND P0, PT, R17, RZ, PT ;  /* 0x000000ff1100720b */ /* 0x000fda0003f06000 */
[----:B------:R-:W-:Y:S05]  /*5160*/  @P0 BRA P1, `(.L_x_46) ;  /* 0x0000000c00800947 */ /* 0x000fea0000800000 */
[----:B------:R-:W0:Y:S01]  /*5170*/  MUFU.RCP R0, R18 ;  /* 0x0000001200007308 */ /* 0x000e220000001000 */
[----:B------:R-:W-:Y:S07]  /*5180*/  BSSY.RECONVERGENT B1, `(.L_x_47) ;  /* 0x000000d000017945 */ /* 0x000fee0003800200 */
[----:B------:R-:W1:Y:S01]  /*5190*/  FCHK P0, -R17, R18 ;  /* 0x0000001211007302 */ /* 0x000e620000000100 */
[----:B0-----:R-:W-:-:S04]  /*51a0*/  FFMA R19, -R18, R0, 1 ;  /* 0x3f80000012137423 */ /* 0x001fc80000000100 */
[----:B------:R-:W-:-:S04]  /*51b0*/  FFMA R0, R0, R19, R0 ;  /* 0x0000001300007223 */ /* 0x000fc80000000000 */
[----:B------:R-:W-:-:S04]  /*51c0*/  FFMA R19, -R17, R0, RZ ;  /* 0x0000000011137223 */ /* 0x000fc800000001ff */
[----:B------:R-:W-:-:S04]  /*51d0*/  FFMA R16, -R18, R19, -R17 ;  /* 0x0000001312107223 */ /* 0x000fc80000000911 */
[----:B------:R-:W-:Y:S01]  /*51e0*/  FFMA R19, R0, R16, R19 ;  /* 0x0000001000137223 */ /* 0x000fe20000000013 */
[----:B-1----:R-:W-:Y:S06]  /*51f0*/  @!P0 BRA `(.L_x_48) ;  /* 0x0000000000148947 */ /* 0x002fec0003800000 */
[----:B------:R-:W-:Y:S01]  /*5200*/  FADD R17, -R17, -RZ ;  /* 0x800000ff11117221 */ /* 0x000fe20000000100 */
[----:B------:R-:W-:Y:S01]  /*5210*/  IMAD.MOV.U32 R0, RZ, RZ, R18 ;  /* 0x000000ffff007224 */ /* 0x000fe200078e0012 */
[----:B------:R-:W-:-:S07]  /*5220*/  MOV R16, 0x5240 ;  /* 0x0000524000107802 */ /* 0x000fce0000000f00 */
[----:B--23--:R-:W-:Y:S05]  /*5230*/  CALL.REL.NOINC `($__internal_2_$__cuda_sm3x_div_rn_noftz_f32_slowpath) ;  /* 0x0000002000607944 */ /* 0x00cfea0003c00000 */
[----:B------:R-:W-:-:S07]  /*5240*/  IMAD.MOV.U32 R19, RZ, RZ, R0 ;  /* 0x000000ffff137224 */ /* 0x000fce00078e0000 */
.L_x_48:
[----:B--23--:R-:W-:Y:S05]  /*5250*/  BSYNC.RECONVERGENT B1 ;  /* 0x0000000000017941 */ /* 0x00cfea0003800200 */
.L_x_47:
[----:B------:R-:W-:-:S13]  /*5260*/  FSETP.GEU.AND P0, PT, R19, RZ, PT ;  /* 0x000000ff1300720b */ /* 0x000fda0003f0e000 */
[----:B------:R-:W-:Y:S05]  /*5270*/  @!P0 BRA `(.L_x_46) ;  /* 0x0000000c003c8947 */ /* 0x000fea0003800000 */
[----:B------:R-:W0:Y:S01]  /*5280*/  LDC.64 R34, c[0x0][0x388] ;  /* 0x0000e200ff227b82 */ /* 0x000e220000000a00 */
[----:B------:R-:W-:Y:S01]  /*5290*/  FSETP.NEU.AND P0, PT, RZ, UR19, PT ;  /* 0x00000013ff007c0b */ /* 0x000fe2000bf0d000 */
[C---:B------:R-:W-:Y:S01]  /*52a0*/  FFMA R12, R19.reuse, R2, UR11 ;  /* 0x0000000b130c7e23 */ /* 0x040fe20008000002 */
[C---:B0-----:R-:W-:Y:S01]  /*52b0*/  FFMA R13, R19.reuse, R4, R35 ;  /* 0x00000004130d7223 */ /* 0x041fe20000000023 */
[----:B------:R-:W-:-:S10]  /*52c0*/  FFMA R35, R19, R3, R34 ;  /* 0x0000000313237223 */ /* 0x000fd40000000022 */
[----:B------:R-:W-:Y:S05]  /*52d0*/  @!P0 BRA `(.L_x_49) ;  /* 0x0000000000348947 */ /* 0x000fea0003800000 */
[----:B------:R-:W0:Y:S01]  /*52e0*/  LDCU UR20, c[0x3][UR17] ;  /* 0x00c00000111477ac */ /* 0x000e220008000800 */
[----:B------:R-:W-:Y:S01]  /*52f0*/  MOV R18, R13 ;  /* 0x0000000d00127202 */ /* 0x000fe20000000f00 */
[----:B------:R-:W-:Y:S01]  /*5300*/  IMAD.MOV.U32 R20, RZ, RZ, R12 ;  /* 0x000000ffff147224 */ /* 0x000fe200078e000c */
[----:B------:R-:W1:Y:S01]  /*5310*/  LDCU UR21, c[0x3][UR17+0x4] ;  /* 0x00c00080111577ac */ /* 0x000e620008000800 */
[----:B------:R-:W2:Y:S01]  /*5320*/  LDCU UR22, c[0x3][UR15+-0x4] ;  /* 0x00ffff800f1677ac */ /* 0x000ea20008000800 */
[----:B------:R-:W3:Y:S01]  /*5330*/  LDCU UR23, c[0x3][UR15] ;  /* 0x00c000000f1777ac */ /* 0x000ee20008000800 */
[----:B------:R-:W4:Y:S01]  /*5340*/  LDCU UR24, c[0x3][UR16+-0x4] ;  /* 0x00ffff80101877ac */ /* 0x000f220008000800 */
[----:B0-----:R-:W-:Y:S01]  /*5350*/  IMAD.U32 R0, RZ, RZ, UR20 ;  /* 0x00000014ff007e24 */ /* 0x001fe2000f8e00ff */
[----:B------:R-:W0:Y:S01]  /*5360*/  LDCU UR25, c[0x3][UR16] ;  /* 0x00c00000101977ac */ /* 0x000e220008000800 */
[----:B-1----:R-:W-:Y:S01]  /*5370*/  IMAD.U32 R16, RZ, RZ, UR21 ;  /* 0x00000015ff107e24 */ /* 0x002fe2000f8e00ff */
[----:B--2---:R-:W-:Y:S01]  /*5380*/  MOV R17, UR22 ;  /* 0x0000001600117c02 */ /* 0x004fe20008000f00 */
[----:B---3--:R-:W-:Y:S01]  /*5390*/  IMAD.U32 R19, RZ, RZ, UR23 ;  /* 0x00000017ff137e24 */ /* 0x008fe2000f8e00ff */
[----:B----4-:R-:W-:Y:S06]  /*53a0*/  BRA `(.L_x_50) ;  /* 0x00000000006c7947 */ /* 0x010fec0003800000 */
.L_x_49:
[----:B------:R-:W-:-:S13]  /*53b0*/  FSETP.NEU.AND P0, PT, RZ, UR18, PT ;  /* 0x00000012ff007c0b */ /* 0x000fda000bf0d000 */
[----:B------:R-:W-:Y:S05]  /*53c0*/  @!P0 BRA `(.L_x_51) ;  /* 0x0000000000348947 */ /* 0x000fea0003800000 */
[----:B------:R-:W0:Y:S01]  /*53d0*/  LDCU UR20, c[0x3][UR17+-0x4] ;  /* 0x00ffff80111477ac */ /* 0x000e220008000800 */
[----:B------:R-:W-:Y:S02]  /*53e0*/  IMAD.MOV.U32 R18, RZ, RZ, R35 ;  /* 0x000000ffff127224 */ /* 0x000fe400078e0023 */
[----:B------:R-:W-:Y:S01]  /*53f0*/  IMAD.MOV.U32 R20, RZ, RZ, R12 ;  /* 0x000000ffff147224 */ /* 0x000fe200078e000c */
[----:B------:R-:W1:Y:S01]  /*5400*/  LDCU UR22, c[0x3][UR17+0x4] ;  /* 0x00c00080111677ac */ /* 0x000e620008000800 */
[----:B------:R-:W2:Y:S01]  /*5410*/  LDCU UR21, c[0x3][UR15+-0x8] ;  /* 0x00ffff000f1577ac */ /* 0x000ea20008000800 */
[----:B------:R-:W3:Y:S01]  /*5420*/  LDCU UR23, c[0x3][UR15] ;  /* 0x00c000000f1777ac */ /* 0x000ee20008000800 */
[----:B------:R-:W4:Y:S01]  /*5430*/  LDCU UR24, c[0x3][UR16+-0x8] ;  /* 0x00ffff00101877ac */ /* 0x000f220008000800 */
[----:B0-----:R-:W-:Y:S01]  /*5440*/  MOV R0, UR20 ;  /* 0x0000001400007c02 */ /* 0x001fe20008000f00 */
[----:B------:R-:W0:Y:S01]  /*5450*/  LDCU UR25, c[0x3][UR16] ;  /* 0x00c00000101977ac */ /* 0x000e220008000800 */
[----:B-1----:R-:W-:-:S02]  /*5460*/  IMAD.U32 R16, RZ, RZ, UR22 ;  /* 0x00000016ff107e24 */ /* 0x002fc4000f8e00ff */
[----:B--2---:R-:W-:Y:S02]  /*5470*/  IMAD.U32 R17, RZ, RZ, UR21 ;  /* 0x00000015ff117e24 */ /* 0x004fe4000f8e00ff */
[----:B---3--:R-:W-:Y:S01]  /*5480*/  IMAD.U32 R19, RZ, RZ, UR23 ;  /* 0x00000017ff137e24 */ /* 0x008fe2000f8e00ff */
[----:B----4-:R-:W-:Y:S06]  /*5490*/  BRA `(.L_x_50) ;  /* 0x0000000000307947 */ /* 0x010fec0003800000 */
.L_x_51:
        /* <DEDUP_REMOVED lines=11> */
[----:B---3--:R-:W-:-:S07]  /*5550*/  IMAD.U32 R19, RZ, RZ, UR23 ;  /* 0x00000017ff137e24 */ /* 0x008fce000f8e00ff */
.L_x_50:
[----:B----4-:R-:W-:Y:S01]  /*5560*/  FADD R21, R0, -UR24 ;  /* 0x8000001800157e21 */ /* 0x010fe20008000000 */
[C---:B0-----:R-:W-:Y:S01]  /*5570*/  FADD R22, -R20.reuse, UR25 ;  /* 0x0000001914167e21 */ /* 0x041fe20008000100 */
[----:B------:R-:W-:Y:S01]  /*5580*/  FADD R24, R17, -R0 ;  /* 0x8000000011187221 */ /* 0x000fe20000000000 */
[C---:B------:R-:W-:Y:S01]  /*5590*/  FADD R25, -R20.reuse, R16 ;  /* 0x0000001014197221 */ /* 0x040fe20000000100 */
[----:B------:R-:W-:Y:S01]  /*55a0*/  FADD R29, -R20, R19 ;  /* 0x00000013141d7221 */ /* 0x000fe20000000100 */
[----:B------:R-:W-:Y:S01]  /*55b0*/  FMUL R23, R21, R22 ;  /* 0x0000001615177220 */ /* 0x000fe20000400000 */
[----:B------:R-:W-:Y:S01]  /*55c0*/  FADD R22, -R18, R0 ;  /* 0x0000000012167221 */ /* 0x000fe20000000100 */
[----:B------:R-:W-:Y:S01]  /*55d0*/  FMUL R27, R24, R25 ;  /* 0x00000019181b7220 */ /* 0x000fe20000400000 */
[----:B------:R-:W-:Y:S01]  /*55e0*/  FADD R25, R19, -R16 ;  /* 0x8000001013197221 */ /* 0x000fe20000000000 */
[----:B------:R-:W-:Y:S01]  /*55f0*/  FADD R21, R16, -UR25 ;  /* 0x8000001910157e21 */ /* 0x000fe20008000000 */
[----:B------:R-:W-:Y:S01]  /*5600*/  FADD R16, -R17, UR24 ;  /* 0x0000001811107e21 */ /* 0x000fe20008000100 */
[----:B------:R-:W-:Y:S01]  /*5610*/  FADD R0, -R18, UR24 ;  /* 0x0000001812007e21 */ /* 0x000fe20008000100 */
[----:B------:R-:W-:Y:S01]  /*5620*/  FFMA R22, R22, R25, -R27 ;  /* 0x0000001916167223 */ /* 0x000fe2000000081b */
[----:B------:R-:W-:Y:S01]  /*5630*/  FADD R17, -R18, R17 ;  /* 0x0000001112117221 */ /* 0x000fe20000000100 */
[----:B------:R-:W-:Y:S01]  /*5640*/  FMUL R18, R16, R29 ;  /* 0x0000001d10127220 */ /* 0x000fe20000400000 */
[----:B------:R-:W-:Y:S01]  /*5650*/  FFMA R0, R0, R21, -R23 ;  /* 0x0000001500007223 */ /* 0x000fe20000000817 */
[----:B------:R-:W-:Y:S01]  /*5660*/  FADD R16, -R19, UR25 ;  /* 0x0000001913107e21 */ /* 0x000fe20008000100 */
[----:B------:R-:W-:-:S02]  /*5670*/  FSETP.GE.AND P0, PT, R22, RZ, PT ;  /* 0x000000ff1600720b */ /* 0x000fc40003f06000 */
[----:B------:R-:W-:Y:S01]  /*5680*/  FSETP.GTU.AND P1, PT, R22, RZ, PT ;  /* 0x000000ff1600720b */ /* 0x000fe20003f2c000 */
[----:B------:R-:W-:Y:S01]  /*5690*/  FFMA R16, R17, R16, -R18 ;  /* 0x0000001011107223 */ /* 0x000fe20000000812 */
[C---:B------:R-:W-:Y:S02]  /*56a0*/  FSETP.GE.AND P0, PT, R0.reuse, RZ, P0 ;  /* 0x000000ff0000720b */ /* 0x040fe40000706000 */
[----:B------:R-:W-:Y:S02]  /*56b0*/  FSETP.GTU.OR P1, PT, R0, RZ, P1 ;  /* 0x000000ff0000720b */ /* 0x000fe40000f2c400 */
[C---:B------:R-:W-:Y:S02]  /*56c0*/  FSETP.GE.AND P0, PT, R16.reuse, RZ, P0 ;  /* 0x000000ff1000720b */ /* 0x040fe40000706000 */
[----:B------:R-:W-:-:S13]  /*56d0*/  FSETP.GTU.OR P1, PT, R16, RZ, P1 ;  /* 0x000000ff1000720b */ /* 0x000fda0000f2c400 */
[----:B------:R-:W-:Y:S05]  /*56e0*/  @P1 BRA !P0, `(.L_x_46) ;  /* 0x0000000800201947 */ /* 0x000fea0004000000 */
[----:B------:R-:W-:Y:S01]  /*56f0*/  FADD R34, R35, -R34 ;  /* 0x8000002223227221 */ /* 0x000fe20000000000 */
[----:B------:R-:W-:Y:S01]  /*5700*/  BSSY.RECONVERGENT B1, `(.L_x_52) ;  /* 0x0000007000017945 */ /* 0x000fe20003800200 */
[----:B------:R-:W-:Y:S01]  /*5710*/  IMAD.MOV.U32 R38, RZ, RZ, RZ ;  /* 0x000000ffff267224 */ /* 0x000fe200078e00ff */
[----:B------:R-:W-:Y:S01]  /*5720*/  MOV R0, 0x5770 ;  /* 0x0000577000007802 */ /* 0x000fe20000000f00 */
[----:B------:R-:W0:Y:S01]  /*5730*/  F2F.F64.F32 R44, R34 ;  /* 0x00000022002c7310 */ /* 0x000e220000201800 */
[----:B------:R-:W-:Y:S01]  /*5740*/  IMAD.MOV.U32 R39, RZ, RZ, 0x40000000 ;  /* 0x40000000ff277424 */ /* 0x000fe200078e00ff */
[----:B0-----:R-:W-:-:S11]  /*5750*/  DADD R40, -RZ, |R44| ;  /* 0x00000000ff287229 */ /* 0x001fd6000000052c */
[----:B------:R-:W-:Y:S05]  /*5760*/  CALL.REL.NOINC `($resultPixel$__internal_accurate_pow) ;  /* 0x0000002000b07944 */ /* 0x000fea0003c00000 */
[----:B------:R-:W-:Y:S05]  /*5770*/  BSYNC.RECONVERGENT B1 ;  /* 0x0000000000017941 */ /* 0x000fea0003800200 */
.L_x_52:
[----:B------:R-:W-:Y:S01]  /*5780*/  DADD R18, R44, 2 ;  /* 0x400000002c127429 */ /* 0x000fe20000000000 */
[----:B------:R-:W-:Y:S01]  /*5790*/  FADD R36, R13, -UR13 ;  /* 0x8000000d0d247e21 */ /* 0x000fe20008000000 */
[C---:B------:R-:W-:Y:S01]  /*57a0*/  FSETP.NEU.AND P0, PT, R34.reuse, RZ, PT ;  /* 0x000000ff2200720b */ /* 0x040fe20003f0d000 */
[----:B------:R-:W-:Y:S01]  /*57b0*/  BSSY.RECONVERGENT B1, `(.L_x_53) ;  /* 0x000000f000017945 */ /* 0x000fe20003800200 */
[----:B------:R-:W-:Y:S01]  /*57c0*/  FSETP.NEU.AND P2, PT, R34, 1, PT ;  /* 0x3f8000002200780b */ /* 0x000fe20003f4d000 */
[----:B------:R-:W0:Y:S01]  /*57d0*/  F2F.F64.F32 R42, R36 ;  /* 0x00000024002a7310 */ /* 0x000e220000201800 */
[----:B------:R-:W-:Y:S02]  /*57e0*/  FSEL R16, R16, RZ, P0 ;  /* 0x000000ff10107208 */ /* 0x000fe40000000000 */
[----:B------:R-:W-:Y:S02]  /*57f0*/  FSEL R17, R17, RZ, P0 ;  /* 0x000000ff11117208 */ /* 0x000fe40000000000 */
[----:B------:R-:W-:-:S04]  /*5800*/  LOP3.LUT R18, R19, 0x7ff00000, RZ, 0xc0, !PT ;  /* 0x7ff0000013127812 */ /* 0x000fc800078ec0ff */
[----:B------:R-:W-:Y:S01]  /*5810*/  ISETP.NE.AND P1, PT, R18, 0x7ff00000, PT ;  /* 0x7ff000001200780c */ /* 0x000fe20003f25270 */
[----:B0-----:R-:W-:-:S12]  /*5820*/  DADD R40, -RZ, |R42| ;  /* 0x00000000ff287229 */ /* 0x001fd8000000052a */
[----:B------:R-:W-:Y:S05]  /*5830*/  @P1 BRA `(.L_x_54) ;  /* 0x0000000000181947 */ /* 0x000fea0003800000 */
[----:B------:R-:W-:-:S13]  /*5840*/  FSETP.NAN.AND P0, PT, R34, R34, PT ;  /* 0x000000222200720b */ /* 0x000fda0003f08000 */
[----:B------:R-:W-:Y:S01]  /*5850*/  @P0 DADD R16, R44, 2 ;  /* 0x400000002c100429 */ /* 0x000fe20000000000 */
[----:B------:R-:W-:Y:S10]  /*5860*/  @P0 BRA `(.L_x_54) ;  /* 0x00000000000c0947 */ /* 0x000ff40003800000 */
[----:B------:R-:W-:-:S14]  /*5870*/  DSETP.NEU.AND P0, PT, |R44|, +INF , PT ;  /* 0x7ff000002c00742a */ /* 0x000fdc0003f0d200 */
[----:B------:R-:W-:Y:S01]  /*5880*/  @!P0 MOV R16, 0x0 ;  /* 0x0000000000108802 */ /* 0x000fe20000000f00 */
[----:B------:R-:W-:-:S07]  /*5890*/  @!P0 IMAD.MOV.U32 R17, RZ, RZ, 0x7ff00000 ;  /* 0x7ff00000ff118424 */ /* 0x000fce00078e00ff */
.L_x_54:
[----:B------:R-:W-:Y:S05]  /*58a0*/  BSYNC.RECONVERGENT B1 ;  /* 0x0000000000017941 */ /* 0x000fea0003800200 */
.L_x_53:
[----:B------:R-:W-:Y:S01]  /*58b0*/  BSSY.RECONVERGENT B1, `(.L_x_55) ;  /* 0x0000007000017945 */ /* 0x000fe20003800200 */
[----:B------:R-:W-:Y:S01]  /*58c0*/  FSEL R46, R16, RZ, P2 ;  /* 0x000000ff102e7208 */ /* 0x000fe20001000000 */
[----:B------:R-:W-:Y:S01]  /*58d0*/  IMAD.MOV.U32 R38, RZ, RZ, RZ ;  /* 0x000000ffff267224 */ /* 0x000fe200078e00ff */
[----:B------:R-:W-:Y:S01]  /*58e0*/  FSEL R47, R17, 1.875, P2 ;  /* 0x3ff00000112f7808 */ /* 0x000fe20001000000 */
[----:B------:R-:W-:Y:S01]  /*58f0*/  IMAD.MOV.U32 R39, RZ, RZ, 0x40000000 ;  /* 0x40000000ff277424 */ /* 0x000fe200078e00ff */
[----:B------:R-:W-:-:S07]  /*5900*/  MOV R0, 0x5920 ;  /* 0x0000592000007802 */ /* 0x000fce0000000f00 */
[----:B------:R-:W-:Y:S05]  /*5910*/  CALL.REL.NOINC `($resultPixel$__internal_accurate_pow) ;  /* 0x0000002000447944 */ /* 0x000fea0003c00000 */
[----:B------:R-:W-:Y:S05]  /*5920*/  BSYNC.RECONVERGENT B1 ;  /* 0x0000000000017941 */ /* 0x000fea0003800200 */
.L_x_55:
        /* <DEDUP_REMOVED lines=13> */
[----:B------:R-:W0:Y:S02]  /*5a00*/  @P0 F2F.F64.F32 R18, R36 ;  /* 0x0000002400120310 */ /* 0x000e240000201800 */
[----:B0-----:R-:W-:Y:S01]  /*5a10*/  @P0 DADD R16, R18, 2 ;  /* 0x4000000012100429 */ /* 0x001fe20000000000 */
[----:B------:R-:W-:Y:S10]  /*5a20*/  @P0 BRA `(.L_x_57) ;  /* 0x00000000000c0947 */ /* 0x000ff40003800000 */
[----:B------:R-:W-:-:S14]  /*5a30*/  DSETP.NEU.AND P0, PT, |R42|, +INF , PT ;  /* 0x7ff000002a00742a */ /* 0x000fdc0003f0d200 */
[----:B------:R-:W-:Y:S01]  /*5a40*/  @!P0 MOV R16, 0x0 ;  /* 0x0000000000108802 */ /* 0x000fe20000000f00 */
[----:B------:R-:W-:-:S07]  /*5a50*/  @!P0 IMAD.MOV.U32 R17, RZ, RZ, 0x7ff00000 ;  /* 0x7ff00000ff118424 */ /* 0x000fce00078e00ff */
.L_x_57:
[----:B------:R-:W-:Y:S05]  /*5a60*/  BSYNC.RECONVERGENT B1 ;  /* 0x0000000000017941 */ /* 0x000fea0003800200 */
.L_x_56:
[----:B------:R-:W-:Y:S01]  /*5a70*/  FSEL R16, R16, RZ, P2 ;  /* 0x000000ff10107208 */ /* 0x000fe20001000000 */
[----:B------:R-:W-:Y:S01]  /*5a80*/  BSSY.RECONVERGENT B1, `(.L_x_58) ;  /* 0x0000007000017945 */ /* 0x000fe20003800200 */
[----:B------:R-:W-:Y:S01]  /*5a90*/  FSEL R17, R17, 1.875, P2 ;  /* 0x3ff0000011117808 */ /* 0x000fe20001000000 */
[----:B------:R-:W-:Y:S01]  /*5aa0*/  IMAD.MOV.U32 R38, RZ, RZ, RZ ;  /* 0x000000ffff267224 */ /* 0x000fe200078e00ff */
[----:B------:R-:W-:Y:S01]  /*5ab0*/  MOV R0, 0x5af0 ;  /* 0x00005af000007802 */ /* 0x000fe20000000f00 */
[----:B------:R-:W-:-:S03]  /*5ac0*/  IMAD.MOV.U32 R39, RZ, RZ, 0x40000000 ;  /* 0x40000000ff277424 */ /* 0x000fc600078e00ff */
[----:B------:R-:W-:-:S11]  /*5ad0*/  DADD R46, R46, R16 ;  /* 0x000000002e2e7229 */ /* 0x000fd60000000010 */
[----:B------:R-:W-:Y:S05]  /*5ae0*/  CALL.REL.NOINC `($resultPixel$__internal_accurate_pow) ;  /* 0x0000001c00d07944 */ /* 0x000fea0003c00000 */
[----:B------:R-:W-:Y:S05]  /*5af0*/  BSYNC.RECONVERGENT B1 ;  /* 0x0000000000017941 */ /* 0x000fea0003800200 */
.L_x_58:
[----:B------:R-:W-:Y:S01]  /*5b00*/  DADD R18, R44, 2 ;  /* 0x400000002c127429 */ /* 0x000fe20000000000 */
[C---:B------:R-:W-:Y:S01]  /*5b10*/  FSETP.NEU.AND P0, PT, R34.reuse, RZ, PT ;  /* 0x000000ff2200720b */ /* 0x040fe20003f0d000 */
[----:B------:R-:W-:Y:S01]  /*5b20*/  BSSY.RECONVERGENT B1, `(.L_x_59) ;  /* 0x000000e000017945 */ /* 0x000fe20003800200 */
[----:B------:R-:W-:Y:S02]  /*5b30*/  FSETP.NEU.AND P2, PT, R34, 1, PT ;  /* 0x3f8000002200780b */ /* 0x000fe40003f4d000 */
[----:B------:R-:W-:Y:S02]  /*5b40*/  FSEL R16, R16, RZ, P0 ;  /* 0x000000ff10107208 */ /* 0x000fe40000000000 */
[----:B------:R-:W-:-:S03]  /*5b50*/  FSEL R17, R17, RZ, P0 ;  /* 0x000000ff11117208 */ /* 0x000fc60000000000 */
[----:B------:R-:W-:-:S04]  /*5b60*/  LOP3.LUT R18, R19, 0x7ff00000, RZ, 0xc0, !PT ;  /* 0x7ff0000013127812 */ /* 0x000fc800078ec0ff */
[----:B------:R-:W-:-:S13]  /*5b70*/  ISETP.NE.AND P1, PT, R18, 0x7ff00000, PT ;  /* 0x7ff000001200780c */ /* 0x000fda0003f25270 */
        /* <DEDUP_REMOVED lines=8> */
.L_x_60:
[----:B------:R-:W-:Y:S05]  /*5c00*/  BSYNC.RECONVERGENT B1 ;  /* 0x0000000000017941 */ /* 0x000fea0003800200 */
.L_x_59:
[----:B------:R-:W-:Y:S01]  /*5c10*/  FSEL R16, R16, RZ, P2 ;  /* 0x000000ff10107208 */ /* 0x000fe20001000000 */
[----:B------:R-:W-:Y:S01]  /*5c20*/  IMAD.MOV.U32 R20, RZ, RZ, 0x0 ;  /* 0x00000000ff147424 */ /* 0x000fe200078e00ff */
[----:B------:R-:W-:Y:S01]  /*5c30*/  FSEL R17, R17, 1.875, P2 ;  /* 0x3ff0000011117808 */ /* 0x000fe20001000000 */
[----:B------:R-:W-:Y:S01]  /*5c40*/  BSSY.RECONVERGENT B1, `(.L_x_61) ;  /* 0x000001d000017945 */ /* 0x000fe20003800200 */
[----:B------:R-:W-:-:S04]  /*5c50*/  MOV R21, 0x3fd80000 ;  /* 0x3fd8000000157802 */ /* 0x000fc80000000f00 */
[----:B------:R-:W-:-:S06]  /*5c60*/  DADD R46, R46, R16 ;  /* 0x000000002e2e7229 */ /* 0x000fcc0000000010 */
        /* <DEDUP_REMOVED lines=17> */
[----:B------:R-:W-:Y:S01]  /*5d80*/  MOV R26, R18 ;  /* 0x00000012001a7202 */ /* 0x000fe20000000f00 */
[----:B------:R-:W-:Y:S01]  /*5d90*/  IMAD.MOV.U32 R25, RZ, RZ, R47 ;  /* 0x000000ffff197224 */ /* 0x000fe200078e002f */
[----:B------:R-:W-:Y:S01]  /*5da0*/  MOV R0, 0x5df0 ;  /* 0x00005df000007802 */ /* 0x000fe20000000f00 */
[----:B------:R-:W-:Y:S02]  /*5db0*/  IMAD.MOV.U32 R28, RZ, RZ, R22 ;  /* 0x000000ffff1c7224 */ /* 0x000fe400078e0016 */
[----:B------:R-:W-:Y:S02]  /*5dc0*/  IMAD.MOV.U32 R29, RZ, RZ, R23 ;  /* 0x000000ffff1d7224 */ /* 0x000fe400078e0017 */
[----:B------:R-:W-:-:S07]  /*5dd0*/  IMAD.MOV.U32 R19, RZ, RZ, R21 ;  /* 0x000000ffff137224 */ /* 0x000fce00078e0015 */
[----:B------:R-:W-:Y:S05]  /*5de0*/  CALL.REL.NOINC `($__internal_0_$__cuda_sm20_dsqrt_rn_f64_mediumpath_v1) ;  /* 0x0000001000587944 */ /* 0x000fea0003c00000 */
[----:B------:R-:W-:Y:S01]  /*5df0*/  IMAD.MOV.U32 R24, RZ, RZ, R22 ;  /* 0x000000ffff187224 */ /* 0x000fe200078e0016 */
[----:B------:R-:W-:-:S07]  /*5e00*/  MOV R25, R23 ;  /* 0x0000001700197202 */ /* 0x000fce0000000f00 */
.L_x_62:
[----:B------:R-:W-:Y:S05]  /*5e10*/  BSYNC.RECONVERGENT B1 ;  /* 0x0000000000017941 */ /* 0x000fea0003800200 */
.L_x_61:
[----:B------:R-:W0:Y:S02]  /*5e20*/  F2F.F32.F64 R24, R24 ;  /* 0x0000001800187310 */ /* 0x000e240000301000 */
[----:B0-----:R-:W-:-:S13]  /*5e30*/  FSETP.GT.AND P0, PT, R9, R24, PT ;  /* 0x000000180900720b */ /* 0x001fda0003f04000 */
[----:B------:R-:W-:Y:S05]  /*5e40*/  @!P0 BRA `(.L_x_46) ;  /* 0x0000000000488947 */ /* 0x000fea0003800000 */
[----:B------:R-:W0:Y:S01]  /*5e50*/  LDCU UR23, c[0x3][UR10] ;  /* 0x00c000000a1777ac */ /* 0x000e220008000800 */
[----:B------:R-:W-:Y:S01]  /*5e60*/  FADD R5, -R13, UR6 ;  /* 0x000000060d057e21 */ /* 0x000fe20008000100 */
[----:B------:R-:W-:Y:S01]  /*5e70*/  FADD R0, -R35, UR12 ;  /* 0x0000000c23007e21 */ /* 0x000fe20008000100 */
[----:B------:R-:W-:Y:S01]  /*5e80*/  IMAD.MOV.U32 R10, RZ, RZ, 0x1 ;  /* 0x00000001ff0a7424 */ /* 0x000fe200078e00ff */
[----:B------:R-:W1:Y:S01]  /*5e90*/  LDCU UR20, c[0x3][UR14+-0x8] ;  /* 0x00ffff000e1477ac */ /* 0x000e620008000800 */
[----:B------:R-:W-:Y:S01]  /*5ea0*/  FMUL R5, R5, UR18 ;  /* 0x0000001205057c20 */ /* 0x000fe20008400000 */
[----:B------:R-:W-:Y:S01]  /*5eb0*/  IMAD.MOV.U32 R9, RZ, RZ, R24 ;  /* 0x000000ffff097224 */ /* 0x000fe200078e0018 */
[----:B------:R-:W2:Y:S02]  /*5ec0*/  LDCU UR21, c[0x3][UR14+-0x4] ;  /* 0x00ffff800e1577ac */ /* 0x000ea40008000800 */
[----:B------:R-:W-:Y:S01]  /*5ed0*/  FFMA R0, R0, UR19, R5 ;  /* 0x0000001300007c23 */ /* 0x000fe20008000005 */
[----:B------:R-:W-:Y:S01]  /*5ee0*/  FADD R5, -R12, UR7 ;  /* 0x000000070c057e21 */ /* 0x000fe20008000100 */
[----:B------:R-:W-:Y:S01]  /*5ef0*/  IMAD.U32 R37, RZ, RZ, UR4 ;  /* 0x00000004ff257e24 */ /* 0x000fe2000f8e00ff */
[----:B------:R-:W3:Y:S02]  /*5f00*/  LDCU UR22, c[0x3][UR14] ;  /* 0x00c000000e1677ac */ /* 0x000ee40008000800 */
[----:B0-----:R-:W-:Y:S01]  /*5f10*/  FFMA R5, R5, UR23, R0 ;  /* 0x0000001705057c23 */ /* 0x001fe20008000000 */
[----:B-1----:R-:W-:-:S04]  /*5f20*/  MOV R6, UR20 ;  /* 0x0000001400067c02 */ /* 0x002fc80008000f00 */
[----:B------:R-:W-:Y:S01]  /*5f30*/  FSETP.GEU.AND P0, PT, R5, RZ, PT ;  /* 0x000000ff0500720b */ /* 0x000fe20003f0e000 */
[----:B--2---:R-:W-:-:S03]  /*5f40*/  IMAD.U32 R7, RZ, RZ, UR21 ;  /* 0x00000015ff077e24 */ /* 0x004fc6000f8e00ff */
[----:B------:R-:W-:Y:S01]  /*5f50*/  FSEL R5, R5, RZ, P0 ;  /* 0x000000ff05057208 */ /* 0x000fe20000000000 */
[----:B---3--:R-:W-:-:S08]  /*5f60*/  IMAD.U32 R8, RZ, RZ, UR22 ;  /* 0x00000016ff087e24 */ /* 0x008fd0000f8e00ff */
.L_x_46:
[----:B--23--:R-:W-:Y:S05]  /*5f70*/  BSYNC.RECONVERGENT B0 ;  /* 0x0000000000007941 */ /* 0x00cfea0003800200 */
.L_x_45:
[----:B------:R-:W-:Y:S01]  /*5f80*/  UIADD3 UR5, UPT, UPT, UR5, 0x1, URZ ;  /* 0x0000000105057890 */ /* 0x000fe2000fffe0ff */
[----:B------:R-:W-:Y:S01]  /*5f90*/  VIADD R11, R11, 0x4 ;  /* 0x000000040b0b7836 */ /* 0x000fe20000000000 */
[----:B------:R-:W-:Y:S02]  /*5fa0*/  UIADD3 UR4, UPT, UPT, UR4, 0x1, URZ ;  /* 0x0000000104047890 */ /* 0x000fe4000fffe0ff */
[----:B------:R-:W-:Y:S02]  /*5fb0*/  UISETP.NE.AND UP0, UPT, UR5, URZ, UPT ;  /* 0x000000ff0500728c */ /* 0x000fe4000bf05270 */
[----:B------:R-:W-:Y:S02]  /*5fc0*/  UIADD3 UR10, UPT, UPT, UR10, 0xc, URZ ;  /* 0x0000000c0a0a7890 */ /* 0x000fe4000fffe0ff */
[----:B------:R-:W-:Y:S02]  /*5fd0*/  UIADD3 UR14, UPT, UPT, UR14, 0xc, URZ ;  /* 0x0000000c0e0e7890 */ /* 0x000fe4000fffe0ff */
[----:B------:R-:W-:-:S02]  /*5fe0*/  UIADD3 UR15, UPT, UPT, UR15, 0xc, URZ ;  /* 0x0000000c0f0f7890 */ /* 0x000fc4000fffe0ff */
[----:B------:R-:W-:Y:S02]  /*5ff0*/  UIADD3 UR16, UPT, UPT, UR16, 0xc, URZ ;  /* 0x0000000c10107890 */ /* 0x000fe4000fffe0ff */
[----:B------:R-:W-:Y:S01]  /*6000*/  UIADD3 UR17, UPT, UPT, UR17, 0xc, URZ ;  /* 0x0000000c11117890 */ /* 0x000fe2000fffe0ff */
[----:B------:R-:W-:Y:S11]  /*6010*/  BRA.U UP0, `(.L_x_63) ;  /* 0xfffffff100147547 */ /* 0x000ff6000b83ffff */
[----:B------:R-:W-:-:S04]  /*6020*/  LOP3.LUT P1, RZ, R10, 0xff, RZ, 0xc0, !PT ;  /* 0x000000ff0aff7812 */ /* 0x000fc8000782c0ff */
[----:B------:R-:W-:-:S13]  /*6030*/  PLOP3.LUT P1, PT, P1, PT, PT, 0x8, 0x80 ;  /* 0x000000000080781c */ /* 0x000fda0000f2e170 */
.L_x_44:
[----:B------:R-:W-:Y:S01]  /*6040*/  BSSY.RECONVERGENT B0, `(.L_x_64) ;  /* 0x00000c3000007945 */ /* 0x000fe20003800200 */
[----:B------:R-:W-:-:S03]  /*6050*/  PLOP3.LUT P0, PT, PT, PT, PT, 0x80, 0x8 ;  /* 0x000000000008781c */ /* 0x000fc60003f0f070 */
[----:B------:R-:W-:Y:S10]  /*6060*/  @P1 BRA `(.L_x_65) ;  /* 0x0000000c00001947 */ /* 0x000ff40003800000 */
[----:B------:R-:W0:Y:S01]  /*6070*/  LDCU UR4, c[0x0][0x394] ;  /* 0x00007280ff0477ac */ /* 0x000e220008000800 */
[----:B------:R-:W1:Y:S01]  /*6080*/  LDC R16, c[0x3][0x8] ;  /* 0x00c00200ff107b82 */ /* 0x000e620000000800 */
[----:B------:R-:W-:Y:S01]  /*6090*/  BSSY.RECONVERGENT B1, `(.L_x_66) ;  /* 0x0000020000017945 */ /* 0x000fe20003800200 */
[----:B------:R-:W2:Y:S01]  /*60a0*/  LDCU.64 UR6, c[0x0][0x398] ;  /* 0x00007300ff0677ac */ /* 0x000ea20008000a00 */
[----:B0-----:R-:W-:Y:S01]  /*60b0*/  FADD R17, -R35, UR4 ;  /* 0x0000000423117e21 */ /* 0x001fe20008000100 */
[----:B--2---:R-:W-:Y:S01]  /*60c0*/  FADD R3, -R13, UR6 ;  /* 0x000000060d037e21 */ /* 0x004fe20008000100 */
[----:B------:R-:W-:Y:S01]  /*60d0*/  FADD R2, -R12, UR7 ;  /* 0x000000070c027e21 */ /* 0x000fe20008000100 */
[----:B-1----:R-:W-:-:S03]  /*60e0*/  ISETP.GE.AND P3, PT, R16, 0x1, PT ;  /* 0x000000011000780c */ /* 0x002fc60003f66270 */
[CC--:B------:R-:W-:Y:S02]  /*60f0*/  FMNMX R11, |R17|.reuse, |R3|.reuse, !PT ;  /* 0x40000003110b7209 */ /* 0x0c0fe40007800200 */
[----:B------:R-:W-:Y:S02]  /*6100*/  FMNMX R0, |R17|, |R3|, PT ;  /* 0x4000000311007209 */ /* 0x000fe40003800200 */
[CC--:B------:R-:W-:Y:S02]  /*6110*/  FMNMX R4, |R2|.reuse, R11.reuse, !PT ;  /* 0x0000000b02047209 */ /* 0x0c0fe40007800200 */
[----:B------:R-:W-:Y:S02]  /*6120*/  FMNMX R11, |R2|, R11, PT ;  /* 0x0000000b020b7209 */ /* 0x000fe40003800200 */
[----:B------:R-:W-:-:S04]  /*6130*/  LOP3.LUT R9, R4, 0xfe000000, RZ, 0xc0, !PT ;  /* 0xfe00000004097812 */ /* 0x000fc800078ec0ff */
[----:B------:R-:W-:-:S05]  /*6140*/  LOP3.LUT R19, R9, 0x7e800000, RZ, 0x3c, !PT ;  /* 0x7e80000009137812 */ /* 0x000fca00078e3cff */
[-C--:B------:R-:W-:Y:S01]  /*6150*/  FMUL R11, R11, R19.reuse ;  /* 0x000000130b0b7220 */ /* 0x080fe20000400000 */
[-C--:B------:R-:W-:Y:S01]  /*6160*/  FMUL R0, R0, R19.reuse ;  /* 0x0000001300007220 */ /* 0x080fe20000400000 */
[----:B------:R-:W-:Y:S02]  /*6170*/  FMUL R19, R4, R19 ;  /* 0x0000001304137220 */ /* 0x000fe40000400000 */
[----:B------:R-:W-:-:S04]  /*6180*/  FMUL R11, R11, R11 ;  /* 0x0000000b0b0b7220 */ /* 0x000fc80000400000 */
[----:B------:R-:W-:Y:S01]  /*6190*/  FFMA R0, R0, R0, R11 ;  /* 0x0000000000007223 */ /* 0x000fe2000000000b */
[----:B------:R-:W-:-:S03]  /*61a0*/  FADD R11, |R17|, |R3| ;  /* 0x40000003110b7221 */ /* 0x000fc60000000200 */
[----:B------:R-:W-:Y:S01]  /*61b0*/  FFMA R19, R19, R19, R0 ;  /* 0x0000001313137223 */ /* 0x000fe20000000000 */
[----:B------:R-:W-:-:S03]  /*61c0*/  FADD R11, |R2|, R11 ;  /* 0x0000000b020b7221 */ /* 0x000fc60000000200 */
[----:B------:R0:W1:Y:S01]  /*61d0*/  MUFU.RSQ R10, R19 ;  /* 0x00000013000a7308 */ /* 0x0000620000001400 */
[----:B------:R-:W-:-:S04]  /*61e0*/  IADD3 R0, PT, PT, R19, -0xd000000, RZ ;  /* 0xf300000013007810 */ /* 0x000fc80007ffe0ff */
[----:B------:R-:W-:-:S13]  /*61f0*/  ISETP.GT.U32.AND P1, PT, R0, 0x727fffff, PT ;  /* 0x727fffff0000780c */ /* 0x000fda0003f24070 */
[----:B01----:R-:W-:Y:S05]  /*6200*/  @!P1 BRA `(.L_x_67) ;  /* 0x0000000000109947 */ /* 0x003fea0003800000 */
[----:B------:R-:W-:Y:S01]  /*6210*/  IMAD.MOV.U32 R0, RZ, RZ, R19 ;  /* 0x000000ffff007224 */ /* 0x000fe200078e0013 */
[----:B------:R-:W-:-:S07]  /*6220*/  MOV R22, 0x6240 ;  /* 0x0000624000167802 */ /* 0x000fce0000000f00 */
[----:B------:R-:W-:Y:S05]  /*6230*/  CALL.REL.NOINC `($__internal_1_$__cuda_sm20_sqrt_rn_f32_slowpath) ;  /* 0x0000001000047944 */ /* 0x000fea0003c00000 */
[----:B------:R-:W-:Y:S05]  /*6240*/  BRA `(.L_x_68) ;  /* 0x0000000000107947 */ /* 0x000fea0003800000 */
.L_x_67:
[----:B------:R-:W-:Y:S01]  /*6250*/  FMUL.FTZ R0, R19, R10 ;  /* 0x0000000a13007220 */ /* 0x000fe20000410000 */
[----:B------:R-:W-:-:S03]  /*6260*/  FMUL.FTZ R10, R10, 0.5 ;  /* 0x3f0000000a0a7820 */ /* 0x000fc60000410000 */
[----:B------:R-:W-:-:S04]  /*6270*/  FFMA R19, -R0, R0, R19 ;  /* 0x0000000000137223 */ /* 0x000fc80000000113 */
[----:B------:R-:W-:-:S07]  /*6280*/  FFMA R0, R19, R10, R0 ;  /* 0x0000000a13007223 */ /* 0x000fce0000000000 */
.L_x_68:
[----:B------:R-:W-:Y:S05]  /*6290*/  BSYNC.RECONVERGENT B1 ;  /* 0x0000000000017941 */ /* 0x000fea0003800200 */
.L_x_66:
[----:B------:R-:W-:Y:S01]  /*62a0*/  FSETP.GT.AND P1, PT, R11, R4, PT ;  /* 0x000000040b00720b */ /* 0x000fe20003f24000 */
[----:B------:R-:W-:Y:S01]  /*62b0*/  BSSY.RECONVERGENT B1, `(.L_x_69) ;  /* 0x0000011000017945 */ /* 0x000fe20003800200 */
[----:B------:R-:W-:-:S11]  /*62c0*/  LOP3.LUT R9, R9, 0x800000, RZ, 0xfc, !PT ;  /* 0x0080000009097812 */ /* 0x000fd600078efcff */
[----:B------:R-:W-:Y:S01]  /*62d0*/  @P1 FMUL R11, R9, R0 ;  /* 0x00000000090b1220 */ /* 0x000fe20000400000 */
[----:B------:R-:W-:-:S04]  /*62e0*/  FSETP.NEU.AND P1, PT, R4, +INF , PT ;  /* 0x7f8000000400780b */ /* 0x000fc80003f2d000 */
[----:B------:R-:W-:-:S04]  /*62f0*/  FSEL R26, R11, +INF , P1 ;  /* 0x7f8000000b1a7808 */ /* 0x000fc80000800000 */
[----:B------:R-:W0:Y:S08]  /*6300*/  MUFU.RCP R9, |R26| ;  /* 0x4000001a00097308 */ /* 0x000e300000001000 */
[----:B------:R-:W1:Y:S01]  /*6310*/  FCHK P1, R17, |R26| ;  /* 0x4000001a11007302 */ /* 0x000e620000020000 */
[----:B0-----:R-:W-:-:S04]  /*6320*/  FFMA R0, -|R26|, R9, 1 ;  /* 0x3f8000001a007423 */ /* 0x001fc80000000309 */
[----:B------:R-:W-:-:S04]  /*6330*/  FFMA R0, R9, R0, R9 ;  /* 0x0000000009007223 */ /* 0x000fc80000000009 */
[----:B------:R-:W-:-:S04]  /*6340*/  FFMA R9, R17, R0, RZ ;  /* 0x0000000011097223 */ /* 0x000fc800000000ff */
[----:B------:R-:W-:-:S04]  /*6350*/  FFMA R4, -|R26|, R9, R17 ;  /* 0x000000091a047223 */ /* 0x000fc80000000311 */
[----:B------:R-:W-:Y:S01]  /*6360*/  FFMA R4, R0, R4, R9 ;  /* 0x0000000400047223 */ /* 0x000fe20000000009 */
[----:B-1----:R-:W-:Y:S06]  /*6370*/  @!P1 BRA `(.L_x_70) ;  /* 0x0000000000109947 */ /* 0x002fec0003800000 */
[----:B------:R-:W-:Y:S01]  /*6380*/  FADD R0, |R26|, -RZ ;  /* 0x800000ff1a007221 */ /* 0x000fe20000000200 */
[----:B------:R-:W-:-:S07]  /*6390*/  MOV R16, 0x63b0 ;  /* 0x000063b000107802 */ /* 0x000fce0000000f00 */
[----:B------:R-:W-:Y:S05]  /*63a0*/  CALL.REL.NOINC `($__internal_2_$__cuda_sm3x_div_rn_noftz_f32_slowpath) ;  /* 0x0000001000047944 */ /* 0x000fea0003c00000 */
[----:B------:R-:W-:-:S07]  /*63b0*/  IMAD.MOV.U32 R4, RZ, RZ, R0 ;  /* 0x000000ffff047224 */ /* 0x000fce00078e0000 */
.L_x_70:
[----:B------:R-:W-:Y:S05]  /*63c0*/  BSYNC.RECONVERGENT B1 ;  /* 0x0000000000017941 */ /* 0x000fea0003800200 */
.L_x_69:
[----:B------:R-:W0:Y:S01]  /*63d0*/  MUFU.RCP R9, |R26| ;  /* 0x4000001a00097308 */ /* 0x000e220000001000 */
[----:B------:R-:W-:Y:S07]  /*63e0*/  BSSY.RECONVERGENT B1, `(.L_x_71) ;  /* 0x000000d000017945 */ /* 0x000fee0003800200 */
[----:B------:R-:W1:Y:S01]  /*63f0*/  FCHK P1, R3, |R26| ;  /* 0x4000001a03007302 */ /* 0x000e620000020000 */
[----:B0-----:R-:W-:-:S04]  /*6400*/  FFMA R0, -|R26|, R9, 1 ;  /* 0x3f8000001a007423 */ /* 0x001fc80000000309 */
[----:B------:R-:W-:-:S04]  /*6410*/  FFMA R11, R9, R0, R9 ;  /* 0x00000000090b7223 */ /* 0x000fc80000000009 */
[----:B------:R-:W-:-:S04]  /*6420*/  FFMA R10, R3, R11, RZ ;  /* 0x0000000b030a7223 */ /* 0x000fc800000000ff */
[----:B------:R-:W-:-:S04]  /*6430*/  FFMA R9, -|R26|, R10, R3 ;  /* 0x0000000a1a097223 */ /* 0x000fc80000000303 */
[----:B------:R-:W-:Y:S01]  /*6440*/  FFMA R10, R11, R9, R10 ;  /* 0x000000090b0a7223 */ /* 0x000fe2000000000a */
[----:B-1----:R-:W-:Y:S06]  /*6450*/  @!P1 BRA `(.L_x_72) ;  /* 0x0000000000149947 */ /* 0x002fec0003800000 */
[----:B------:R-:W-:Y:S02]  /*6460*/  IMAD.MOV.U32 R17, RZ, RZ, R3 ;  /* 0x000000ffff117224 */ /* 0x000fe400078e0003 */
[----:B------:R-:W-:Y:S01]  /*6470*/  FADD R0, |R26|, -RZ ;  /* 0x800000ff1a007221 */ /* 0x000fe20000000200 */
[----:B------:R-:W-:-:S07]  /*6480*/  MOV R16, 0x64a0 ;  /* 0x000064a000107802 */ /* 0x000fce0000000f00 */
[----:B------:R-:W-:Y:S05]  /*6490*/  CALL.REL.NOINC `($__internal_2_$__cuda_sm3x_div_rn_noftz_f32_slowpath) ;  /* 0x0000000c00c87944 */ /* 0x000fea0003c00000 */
[----:B------:R-:W-:-:S07]  /*64a0*/  MOV R10, R0 ;  /* 0x00000000000a7202 */ /* 0x000fce0000000f00 */
.L_x_72:
[----:B------:R-:W-:Y:S05]  /*64b0*/  BSYNC.RECONVERGENT B1 ;  /* 0x0000000000017941 */ /* 0x000fea0003800200 */
.L_x_71:
        /* <DEDUP_REMOVED lines=13> */
[----:B------:R-:W-:-:S07]  /*6590*/  IMAD.MOV.U32 R3, RZ, RZ, R0 ;  /* 0x000000ffff037224 */ /* 0x000fce00078e0000 */
.L_x_74:
[----:B------:R-:W-:Y:S05]  /*65a0*/  BSYNC.RECONVERGENT B1 ;  /* 0x0000000000017941 */ /* 0x000fea0003800200 */
.L_x_73:
[----:B------:R-:W-:Y:S05]  /*65b0*/  @!P3 BRA `(.L_x_65) ;  /* 0x0000000400acb947 */ /* 0x000fea0003800000 */
[----:B------:R-:W-:-:S07]  /*65c0*/  IMAD.MOV.U32 R2, RZ, RZ, RZ ;  /* 0x000000ffff027224 */ /* 0x000fce00078e00ff */
.L_x_83:
[----:B------:R-:W-:Y:S01]  /*65d0*/  ISETP.NE.AND P0, PT, R2, R37, PT ;  /* 0x000000250200720c */ /* 0x000fe20003f05270 */
[----:B------:R-:W-:-:S12]  /*65e0*/  BSSY.RELIABLE B1, `(.L_x_75) ;  /* 0x0000063000017945 */ /* 0x000fd80003800100 */
[----:B------:R-:W-:Y:S05]  /*65f0*/  @!P0 BRA `(.L_x_76) ;  /* 0x0000000400848947 */ /* 0x000fea0003800000 */
[----:B------:R-:W-:Y:S01]  /*6600*/  UMOV UR4, 0x600c ;  /* 0x0000600c00047882 */ /* 0x000fe20000000000 */
[C---:B------:R-:W-:Y:S01]  /*6610*/  IMAD R0, R2.reuse, 0xc, RZ ;  /* 0x0000000c02007824 */ /* 0x040fe200078e02ff */
[----:B------:R-:W-:-:S03]  /*6620*/  LEA R16, R2, UR4, 0x2 ;  /* 0x0000000402107c11 */ /* 0x000fc6000f8e10ff */
[----:B------:R-:W0:Y:S08]  /*6630*/  LDC R11, c[0x3][R0+0x4810] ;  /* 0x00d20400000b7b82 */ /* 0x000e300000000800 */
[----:B------:R-:W1:Y:S08]  /*6640*/  LDC R9, c[0x3][R0+0x480c] ;  /* 0x00d2030000097b82 */ /* 0x000e700000000800 */
[----:B------:R-:W2:Y:S08]  /*6650*/  LDC R16, c[0x3][R16] ;  /* 0x00c0000010107b82 */ /* 0x000eb00000000800 */
[----:B------:R-:W3:Y:S01]  /*6660*/  LDC R17, c[0x3][R0+0x4814] ;  /* 0x00d2050000117b82 */ /* 0x000ee20000000800 */
[----:B0-----:R-:W-:-:S04]  /*6670*/  FMUL R20, R11, R10 ;  /* 0x0000000a0b147220 */ /* 0x001fc80000400000 */
[----:B-1----:R-:W-:Y:S01]  /*6680*/  FFMA R20, R9, R4, R20 ;  /* 0x0000000409147223 */ /* 0x002fe20000000014 */
[----:B--2---:R-:W-:-:S04]  /*6690*/  FFMA R18, R35, R9, R16 ;  /* 0x0000000923127223 */ /* 0x004fc80000000010 */
[----:B------:R-:W-:Y:S01]  /*66a0*/  FFMA R19, R13, R11, R18 ;  /* 0x0000000b0d137223 */ /* 0x000fe20000000012 */
[----:B---3--:R-:W-:-:S03]  /*66b0*/  FFMA R20, R17, R3, R20 ;  /* 0x0000000311147223 */ /* 0x008fc60000000014 */
[----:B------:R-:W-:Y:S02]  /*66c0*/  FFMA R17, R12, R17, R19 ;  /* 0x000000110c117223 */ /* 0x000fe40000000013 */
[----:B------:R-:W-:-:S03]  /*66d0*/  FSETP.EQ.AND P1, PT, R20, RZ, PT ;  /* 0x000000ff1400720b */ /* 0x000fc60003f22000 */
        /* <DEDUP_REMOVED lines=12> */
[----:B------:R-:W-:Y:S02]  /*67a0*/  MOV R0, R20 ;  /* 0x0000001400007202 */ /* 0x000fe40000000f00 */
[----:B------:R-:W-:-:S07]  /*67b0*/  MOV R16, 0x67d0 ;  /* 0x000067d000107802 */ /* 0x000fce0000000f00 */
[----:B------:R-:W-:Y:S05]  /*67c0*/  CALL.REL.NOINC `($__internal_2_$__cuda_sm3x_div_rn_noftz_f32_slowpath) ;  /* 0x0000000800fc7944 */ /* 0x000fea0003c00000 */
.L_x_78:
[----:B------:R-:W-:Y:S05]  /*67d0*/  BSYNC.RECONVERGENT B2 ;  /* 0x0000000000027941 */ /* 0x000fea0003800200 */
.L_x_77:
[----:B------:R-:W-:-:S13]  /*67e0*/  FSETP.GEU.AND P0, PT, R0, RZ, PT ;  /* 0x000000ff0000720b */ /* 0x000fda0003f0e000 */
[----:B------:R-:W-:Y:S05]  /*67f0*/  @!P0 BRA `(.L_x_76) ;  /* 0x0000000400048947 */ /* 0x000fea0003800000 */
[----:B------:R-:W-:Y:S01]  /*6800*/  FSETP.NEU.AND P0, PT, R9, RZ, PT ;  /* 0x000000ff0900720b */ /* 0x000fe20003f0d000 */
[----:B------:R-:W-:Y:S01]  /*6810*/  BSSY.RECONVERGENT B2, `(.L_x_79) ;  /* 0x0000023000027945 */ /* 0x000fe20003800200 */
[C---:B------:R-:W-:Y:S01]  /*6820*/  FFMA R9, R0.reuse, R4, R35 ;  /* 0x0000000400097223 */ /* 0x040fe20000000023 */
[C---:B------:R-:W-:Y:S01]  /*6830*/  FFMA R22, R0.reuse, R10, R13 ;  /* 0x0000000a00167223 */ /* 0x040fe2000000000d */
[----:B------:R-:W-:-:S09]  /*6840*/  FFMA R0, R0, R3, R12 ;  /* 0x0000000300007223 */ /* 0x000fd2000000000c */
[----:B------:R-:W-:Y:S05]  /*6850*/  @!P0 BRA `(.L_x_80) ;  /* 0x0000000000288947 */ /* 0x000fea0003800000 */
[----:B------:R-:W-:Y:S02]  /*6860*/  IMAD.MOV.U32 R11, RZ, RZ, 0xc ;  /* 0x0000000cff0b7424 */ /* 0x000fe400078e00ff */
[----:B------:R-:W-:Y:S02]  /*6870*/  IMAD.MOV.U32 R9, RZ, RZ, R22 ;  /* 0x000000ffff097224 */ /* 0x000fe400078e0016 */
[----:B------:R-:W-:-:S04]  /*6880*/  IMAD R11, R2, 0xc, R11 ;  /* 0x0000000c020b7824 */ /* 0x000fc800078e020b */
[----:B------:R0:W1:Y:S08]  /*6890*/  LDC R16, c[0x3][R11+0x4] ;  /* 0x00c001000b107b82 */ /* 0x0000700000000800 */
[----:B------:R0:W2:Y:S08]  /*68a0*/  LDC R17, c[0x3][R11+0x8] ;  /* 0x00c002000b117b82 */ /* 0x0000b00000000800 */
[----:B------:R0:W3:Y:S08]  /*68b0*/  LDC R18, c[0x3][R11+0x1804] ;  /* 0x00c601000b127b82 */ /* 0x0000f00000000800 */
[----:B------:R0:W4:Y:S08]  /*68c0*/  LDC R19, c[0x3][R11+0x1808] ;  /* 0x00c602000b137b82 */ /* 0x0001300000000800 */
[----:B------:R0:W0:Y:S08]  /*68d0*/  LDC R21, c[0x3][R11+0x3004] ;  /* 0x00cc01000b157b82 */ /* 0x0000300000000800 */
[----:B------:R0:W0:Y:S01]  /*68e0*/  LDC R20, c[0x3][R11+0x3008] ;  /* 0x00cc02000b147b82 */ /* 0x0000220000000800 */
[----:B------:R-:W-:Y:S05]  /*68f0*/  BRA `(.L_x_81) ;  /* 0x0000000000507947 */ /* 0x000fea0003800000 */
.L_x_80:
[----:B------:R-:W-:-:S13]  /*6900*/  FSETP.NEU.AND P0, PT, R11, RZ, PT ;  /* 0x000000ff0b00720b */ /* 0x000fda0003f0d000 */
[----:B------:R-:W-:Y:S05]  /*6910*/  @!P0 BRA `(.L_x_82) ;  /* 0x0000000000248947 */ /* 0x000fea0003800000 */
[----:B------:R-:W-:-:S04]  /*6920*/  IMAD.MOV.U32 R11, RZ, RZ, 0xc ;  /* 0x0000000cff0b7424 */ /* 0x000fc800078e00ff */
        /* <DEDUP_REMOVED lines=8> */
.L_x_82:
[----:B------:R-:W-:Y:S02]  /*69b0*/  HFMA2 R11, -RZ, RZ, 0, 7.152557373046875e-07 ;  /* 0x0000000cff0b7431 */ /* 0x000fe400000001ff */
[----:B------:R-:W-:-:S03]  /*69c0*/  IMAD.MOV.U32 R0, RZ, RZ, R22 ;  /* 0x000000ffff007224 */ /* 0x000fc600078e0016 */
[----:B------:R-:W-:-:S04]  /*69d0*/  IMAD R11, R2, 0xc, R11 ;  /* 0x0000000c020b7824 */ /* 0x000fc800078e020b */
[----:B------:R0:W1:Y:S08]  /*69e0*/  LDC R16, c[0x3][R11] ;  /* 0x00c000000b107b82 */ /* 0x0000700000000800 */
[----:B------:R0:W2:Y:S08]  /*69f0*/  LDC R17, c[0x3][R11+0x4] ;  /* 0x00c001000b117b82 */ /* 0x0000b00000000800 */
[----:B------:R0:W3:Y:S08]  /*6a00*/  LDC R18, c[0x3][R11+0x1800] ;  /* 0x00c600000b127b82 */ /* 0x0000f00000000800 */
[----:B------:R0:W4:Y:S08]  /*6a10*/  LDC R19, c[0x3][R11+0x1804] ;  /* 0x00c601000b137b82 */ /* 0x0001300000000800 */
[----:B------:R0:W0:Y:S08]  /*6a20*/  LDC R21, c[0x3][R11+0x3000] ;  /* 0x00cc00000b157b82 */ /* 0x0000300000000800 */
[----:B------:R0:W0:Y:S02]  /*6a30*/  LDC R20, c[0x3][R11+0x3004] ;  /* 0x00cc01000b147b82 */ /* 0x0000240000000800 */
.L_x_81:
[----:B------:R-:W-:Y:S05]  /*6a40*/  BSYNC.RECONVERGENT B2 ;  /* 0x0000000000027941 */ /* 0x000fea0003800200 */
.L_x_79:
[----:B0--3--:R-:W-:Y:S01]  /*6a50*/  FADD R23, R21, -R18 ;  /* 0x8000001215177221 */ /* 0x009fe20000000000 */
[----:B----4-:R-:W-:Y:S01]  /*6a60*/  FADD R24, R19, -R0 ;  /* 0x8000000013187221 */ /* 0x010fe20000000000 */
[C---:B-1----:R-:W-:Y:S01]  /*6a70*/  FADD R11, R18.reuse, -R16 ;  /* 0x80000010120b7221 */ /* 0x042fe20000000000 */
[----:B--2---:R-:W-:Y:S01]  /*6a80*/  FADD R22, R17, -R0 ;  /* 0x8000000011167221 */ /* 0x004fe20000000000 */
[----:B------:R-:W-:Y:S01]  /*6a90*/  FADD R18, R18, -R9 ;  /* 0x8000000912127221 */ /* 0x000fe20000000000 */
[----:B------:R-:W-:Y:S01]  /*6aa0*/  FMUL R25, R23, R24 ;  /* 0x0000001817197220 */ /* 0x000fe20000400000 */
[----:B------:R-:W-:Y:S01]  /*6ab0*/  FADD R23, R20, -R19 ;  /* 0x8000001314177221 */ /* 0x000fe20000000000 */
[----:B------:R-:W-:Y:S01]  /*6ac0*/  FMUL R22, R11, R22 ;  /* 0x000000160b167220 */ /* 0x000fe20000400000 */
[----:B------:R-:W-:Y:S01]  /*6ad0*/  FADD R11, R16, -R9 ;  /* 0x80000009100b7221 */ /* 0x000fe20000000000 */
[----:B------:R-:W-:Y:S01]  /*6ae0*/  FADD R16, -R21, R16 ;  /* 0x0000001015107221 */ /* 0x000fe20000000100 */
[----:B------:R-:W-:Y:S01]  /*6af0*/  FFMA R18, R18, R23, -R25 ;  /* 0x0000001712127223 */ /* 0x000fe20000000819 */
[C---:B------:R-:W-:Y:S01]  /*6b00*/  FADD R23, R20.reuse, -R0 ;  /* 0x8000000014177221 */ /* 0x040fe20000000000 */
[----:B------:R-:W-:Y:S01]  /*6b10*/  FADD R0, R19, -R17 ;  /* 0x8000001113007221 */ /* 0x000fe20000000000 */
[----:B------:R-:W-:Y:S01]  /*6b20*/  FADD R9, R21, -R9 ;  /* 0x8000000915097221 */ /* 0x000fe20000000000 */
[----:B------:R-:W-:Y:S01]  /*6b30*/  FADD R20, -R20, R17 ;  /* 0x0000001114147221 */ /* 0x000fe20000000100 */
[----:B------:R-:W-:Y:S01]  /*6b40*/  FMUL R16, R16, R23 ;  /* 0x0000001710107220 */ /* 0x000fe20000400000 */
[----:B------:R-:W-:Y:S01]  /*6b50*/  FFMA R0, R11, R0, -R22 ;  /* 0x000000000b007223 */ /* 0x000fe20000000816 */
[----:B------:R-:W-:-:S02]  /*6b60*/  FSETP.GE.AND P0, PT, R18, RZ, PT ;  /* 0x000000ff1200720b */ /* 0x000fc40003f06000 */
[----:B------:R-:W-:Y:S01]  /*6b70*/  FSETP.GTU.AND P2, PT, R18, RZ, PT ;  /* 0x000000ff1200720b */ /* 0x000fe20003f4c000 */
[----:B------:R-:W-:Y:S01]  /*6b80*/  FFMA R9, R9, R20, -R16 ;  /* 0x0000001409097223 */ /* 0x000fe20000000810 */
[C---:B------:R-:W-:Y:S02]  /*6b90*/  FSETP.GE.AND P0, PT, R0.reuse, RZ, P0 ;  /* 0x000000ff0000720b */ /* 0x040fe40000706000 */
[----:B------:R-:W-:Y:S02]  /*6ba0*/  FSETP.LE.AND P2, PT, R0, RZ, !P2 ;  /* 0x000000ff0000720b */ /* 0x000fe40005743000 */
[C---:B------:R-:W-:Y:S02]  /*6bb0*/  FSETP.GE.AND P1, PT, R9.reuse, RZ, P0 ;  /* 0x000000ff0900720b */ /* 0x040fe40000726000 */
[----:B------:R-:W-:Y:S02]  /*6bc0*/  FSETP.LE.AND P2, PT, R9, RZ, P2 ;  /* 0x000000ff0900720b */ /* 0x000fe40001743000 */
[----:B------:R-:W-:-:S02]  /*6bd0*/  PLOP3.LUT P0, PT, PT, PT, PT, 0x8, 0x80 ;  /* 0x000000000080781c */ /* 0x000fc40003f0e170 */
[----:B------:R-:W-:-:S13]  /*6be0*/  PLOP3.LUT P1, PT, P1, P2, PT, 0xf8, 0x8f ;  /* 0x00000000008f781c */ /* 0x000fda0000f25f70 */
[----:B------:R-:W-:Y:S05]  /*6bf0*/  @P1 BREAK.RELIABLE B1 ;  /* 0x0000000000011942 */ /* 0x000fea0003800100 */
[----:B------:R-:W-:Y:S05]  /*6c00*/  @P1 BRA `(.L_x_65) ;  /* 0x0000000000181947 */ /* 0x000fea0003800000 */
.L_x_76:
[----:B------:R-:W-:Y:S05]  /*6c10*/  BSYNC.RELIABLE B1 ;  /* 0x0000000000017941 */ /* 0x000fea0003800100 */
.L_x_75:
[----:B------:R-:W0:Y:S01]  /*6c20*/  LDCU UR4, c[0x3][0x8] ;  /* 0x00c00100ff0477ac */ /* 0x000e220008000800 */
[----:B------:R-:W-:-:S05]  /*6c30*/  VIADD R2, R2, 0x1 ;  /* 0x0000000102027836 */ /* 0x000fca0000000000 */
[----:B0-----:R-:W-:-:S13]  /*6c40*/  ISETP.NE.AND P0, PT, R2, UR4, PT ;  /* 0x0000000402007c0c */ /* 0x001fda000bf05270 */
[----:B------:R-:W-:Y:S05]  /*6c50*/  @P0 BRA `(.L_x_83) ;  /* 0xfffffff8005c0947 */ /* 0x000fea000383ffff */
[----:B------:R-:W-:-:S13]  /*6c60*/  PLOP3.LUT P0, PT, PT, PT, PT, 0x80, 0x8 ;  /* 0x000000000008781c */ /* 0x000fda0003f0f070 */
.L_x_65:
[----:B------:R-:W-:Y:S05]  /*6c70*/  BSYNC.RECONVERGENT B0 ;  /* 0x0000000000007941 */ /* 0x000fea0003800200 */
.L_x_64:
[----:B------:R-:W-:Y:S05]  /*6c80*/  WARPSYNC.ALL ;  /* 0x0000000000007948 */ /* 0x000fea0003800000 */
[----:B------:R-:W-:Y:S01]  /*6c90*/  FSEL R5, R5, 1, P0 ;  /* 0x3f80000005057808 */ /* 0x000fe20000000000 */
[----:B------:R-:W-:Y:S01]  /*6ca0*/  BSSY.RECONVERGENT B0, `(.L_x_84) ;  /* 0x0000012000007945 */ /* 0x000fe20003800200 */
[----:B------:R-:W-:Y:S02]  /*6cb0*/  FSEL R6, R6, 255, P0 ;  /* 0x437f000006067808 */ /* 0x000fe40000000000 */
[----:B------:R-:W-:Y:S01]  /*6cc0*/  FSETP.NEU.AND P1, PT, |R5|, RZ, PT ;  /* 0x000000ff0500720b */ /* 0x000fe20003f2d200 */
[----:B------:R0:W1:Y:S01]  /*6cd0*/  F2F.F64.F32 R2, |R5| ;  /* 0x4000000500027310 */ /* 0x0000620000201800 */
[----:B------:R-:W-:-:S02]  /*6ce0*/  FSEL R7, R7, 255, P0 ;  /* 0x437f000007077808 */ /* 0x000fc40000000000 */
[----:B------:R-:W-:-:S09]  /*6cf0*/  FSEL R8, R8, 255, P0 ;  /* 0x437f000008087808 */ /* 0x000fd20000000000 */
[----:B------:R-:W-:Y:S01]  /*6d00*/  @!P1 CS2R R16, SRZ ;  /* 0x0000000000109805 */ /* 0x000fe2000001ff00 */
[----:B0-----:R-:W-:Y:S06]  /*6d10*/  @!P1 BRA `(.L_x_85) ;  /* 0x0000000000289947 */ /* 0x001fec0003800000 */
[----:B-1----:R-:W-:Y:S01]  /*6d20*/  DADD R40, -RZ, |R2| ;  /* 0x00000000ff287229 */ /* 0x002fe20000000502 */
[----:B------:R-:W-:Y:S01]  /*6d30*/  BSSY.RECONVERGENT B1, `(.L_x_86) ;  /* 0x0000006000017945 */ /* 0x000fe20003800200 */
[----:B------:R-:W-:Y:S01]  /*6d40*/  ISETP.GE.AND P0, PT, R3, RZ, PT ;  /* 0x000000ff0300720c */ /* 0x000fe20003f06270 */
[----:B------:R-:W-:Y:S01]  /*6d50*/  IMAD.MOV.U32 R38, RZ, RZ, 0x33333333 ;  /* 0x33333333ff267424 */ /* 0x000fe200078e00ff */
[----:B------:R-:W-:Y:S02]  /*6d60*/  MOV R39, 0x3fd33333 ;  /* 0x3fd3333300277802 */ /* 0x000fe40000000f00 */
[----:B------:R-:W-:-:S09]  /*6d70*/  MOV R0, 0x6d90 ;  /* 0x00006d9000007802 */ /* 0x000fd20000000f00 */
[----:B------:R-:W-:Y:S05]  /*6d80*/  CALL.REL.NOINC `($resultPixel$__internal_accurate_pow) ;  /* 0x0000000c00287944 */ /* 0x000fea0003c00000 */
[----:B------:R-:W-:Y:S05]  /*6d90*/  BSYNC.RECONVERGENT B1 ;  /* 0x0000000000017941 */ /* 0x000fea0003800200 */
.L_x_86:
[----:B------:R-:W-:Y:S02]  /*6da0*/  FSEL R16, R16, RZ, P0 ;  /* 0x000000ff10107208 */ /* 0x000fe40000000000 */
[----:B------:R-:W-:-:S07]  /*6db0*/  FSEL R17, R17, -QNAN , P0 ;  /* 0xfff8000011117808 */ /* 0x000fce0000000000 */
.L_x_85:
[----:B------:R-:W-:Y:S05]  /*6dc0*/  BSYNC.RECONVERGENT B0 ;  /* 0x0000000000007941 */ /* 0x000fea0003800200 */
.L_x_84:
[----:B------:R-:W-:Y:S01]  /*6dd0*/  UMOV UR4, 0x33333333 ;  /* 0x3333333300047882 */ /* 0x000fe20000000000 */
[----:B------:R-:W-:Y:S01]  /*6de0*/  UMOV UR5, 0x3fd33333 ;  /* 0x3fd3333300057882 */ /* 0x000fe20000000000 */
[----:B------:R-:W-:Y:S01]  /*6df0*/  BSSY.RECONVERGENT B0, `(.L_x_87) ;  /* 0x000000b000007945 */ /* 0x000fe20003800200 */
[----:B-1----:R-:W-:-:S10]  /*6e00*/  DADD R10, R2, UR4 ;  /* 0x00000004020a7e29 */ /* 0x002fd40008000000 */
[----:B------:R-:W-:-:S04]  /*6e10*/  LOP3.LUT R10, R11, 0x7ff00000, RZ, 0xc0, !PT ;  /* 0x7ff000000b0a7812 */ /* 0x000fc800078ec0ff */
[----:B------:R-:W-:-:S13]  /*6e20*/  ISETP.NE.AND P0, PT, R10, 0x7ff00000, PT ;  /* 0x7ff000000a00780c */ /* 0x000fda0003f05270 */
[----:B------:R-:W-:Y:S05]  /*6e30*/  @P0 BRA `(.L_x_88) ;  /* 0x0000000000180947 */ /* 0x000fea0003800000 */
[----:B------:R-:W-:-:S13]  /*6e40*/  FSETP.NAN.AND P0, PT, |R5|, |R5|, PT ;  /* 0x400000050500720b */ /* 0x000fda0003f08200 */
[----:B------:R-:W-:Y:S01]  /*6e50*/  @P0 DADD R16, R2, UR4 ;  /* 0x0000000402100e29 */ /* 0x000fe20008000000 */
[----:B------:R-:W-:Y:S10]  /*6e60*/  @P0 BRA `(.L_x_88) ;  /* 0x00000000000c0947 */ /* 0x000ff40003800000 */
[----:B------:R-:W-:-:S14]  /*6e70*/  DSETP.NEU.AND P0, PT, |R2|, +INF , PT ;  /* 0x7ff000000200742a */ /* 0x000fdc0003f0d200 */
[----:B------:R-:W-:Y:S02]  /*6e80*/  @!P0 IMAD.MOV.U32 R16, RZ, RZ, 0x0 ;  /* 0x00000000ff108424 */ /* 0x000fe400078e00ff */
[----:B------:R-:W-:-:S07]  /*6e90*/  @!P0 IMAD.MOV.U32 R17, RZ, RZ, 0x7ff00000 ;  /* 0x7ff00000ff118424 */ /* 0x000fce00078e00ff */
.L_x_88:
[----:B------:R-:W-:Y:S05]  /*6ea0*/  BSYNC.RECONVERGENT B0 ;  /* 0x0000000000007941 */ /* 0x000fea0003800200 */
.L_x_87:
[----:B------:R-:W0:Y:S01]  /*6eb0*/  F2F.F32.F64 R16, R16 ;  /* 0x0000001000107310 */ /* 0x000e220000301000 */
[----:B------:R-:W-:-:S04]  /*6ec0*/  FSETP.NEU.AND P0, PT, |R5|, 1, PT ;  /* 0x3f8000000500780b */ /* 0x000fc80003f0d200 */
[----:B0-----:R-:W-:-:S05]  /*6ed0*/  FSEL R3, R16, 1, P0 ;  /* 0x3f80000010037808 */ /* 0x001fca0000000000 */
[-C--:B------:R-:W-:Y:S01]  /*6ee0*/  FMUL R5, R6, R3.reuse ;  /* 0x0000000306057220 */ /* 0x080fe20000400000 */
[-C--:B------:R-:W-:Y:S01]  /*6ef0*/  FMUL R7, R7, R3.reuse ;  /* 0x0000000307077220 */ /* 0x080fe20000400000 */
[----:B------:R-:W-:-:S03]  /*6f00*/  FMUL R3, R8, R3 ;  /* 0x0000000308037220 */ /* 0x000fc60000400000 */
[----:B------:R-:W-:Y:S04]  /*6f10*/  STG.E desc[UR8][R14.64], R5 ;  /* 0x000000050e007986 */ /* 0x000fe8000c101908 */
[----:B------:R-:W-:Y:S04]  /*6f20*/  STG.E desc[UR8][R14.64+0x4], R7 ;  /* 0x000004070e007986 */ /* 0x000fe8000c101908 */
[----:B------:R-:W-:Y:S01]  /*6f30*/  STG.E desc[UR8][R14.64+0x8], R3 ;  /* 0x000008030e007986 */ /* 0x000fe2000c101908 */
[----:B------:R-:W-:Y:S05]  /*6f40*/  EXIT ;  /* 0x000000000000794d */ /* 0x000fea0003800000 */
        .weak           $__internal_0_$__cuda_sm20_dsqrt_rn_f64_mediumpath_v1
        .type           $__internal_0_$__cuda_sm20_dsqrt_rn_f64_mediumpath_v1,@function
        .size           $__internal_0_$__cuda_sm20_dsqrt_rn_f64_mediumpath_v1,($__internal_1_$__cuda_sm20_sqrt_rn_f32_slowpath - $__internal_0_$__cuda_sm20_dsqrt_rn_f64_mediumpath_v1)
$__internal_0_$__cuda_sm20_dsqrt_rn_f64_mediumpath_v1:
[----:B------:R-:W-:Y:S01]  /*6f50*/  ISETP.GE.U32.AND P1, PT, R16, -0x3400000, PT ;  /* 0xfcc000001000780c */ /* 0x000fe20003f26070 */
[----:B------:R-:W-:Y:S01]  /*6f60*/  BSSY.RECONVERGENT B2, `(.L_x_89) ;  /* 0x0000029000027945 */ /* 0x000fe20003800200 */
[----:B------:R-:W-:Y:S01]  /*6f70*/  IMAD.MOV.U32 R22, RZ, RZ, R20 ;  /* 0x000000ffff167224 */ /* 0x000fe200078e0014 */
[----:B------:R-:W-:Y:S01]  /*6f80*/  MOV R23, R25 ;  /* 0x0000001900177202 */ /* 0x000fe20000000f00 */
[----:B------:R-:W-:Y:S01]  /*6f90*/  IMAD.MOV.U32 R20, RZ, RZ, R28 ;  /* 0x000000ffff147224 */ /* 0x000fe200078e001c */
[----:B------:R-:W-:Y:S01]  /*6fa0*/  MOV R16, R26 ;  /* 0x0000001a00107202 */ /* 0x000fe20000000f00 */
[----:B------:R-:W-:Y:S02]  /*6fb0*/  IMAD.MOV.U32 R21, RZ, RZ, R29 ;  /* 0x000000ffff157224 */ /* 0x000fe400078e001d */
[----:B------:R-:W-:-:S05]  /*6fc0*/  IMAD.MOV.U32 R18, RZ, RZ, R24 ;  /* 0x000000ffff127224 */ /* 0x000fca00078e0018 */
[----:B------:R-:W-:Y:S05]  /*6fd0*/  @!P1 BRA `(.L_x_90) ;  /* 0x0000000000209947 */ /* 0x000fea0003800000 */
[----:B------:R-:W-:-:S10]  /*6fe0*/  DFMA.RM R18, R20, R18, R16 ;  /* 0x000000121412722b */ /* 0x000fd40000004010 */
[----:B------:R-:W-:-:S05]  /*6ff0*/  IADD3 R16, P1, PT, R18, 0x1, RZ ;  /* 0x0000000112107810 */ /* 0x000fca0007f3e0ff */
[----:B------:R-:W-:-:S06]  /*7000*/  IMAD.X R17, RZ, RZ, R19, P1 ;  /* 0x000000ffff117224 */ /* 0x000fcc00008e0613 */
[----:B------:R-:W-:-:S08]  /*7010*/  DFMA.RP R22, -R18, R16, R22 ;  /* 0x000000101216722b */ /* 0x000fd00000008116 */
[----:B------:R-:W-:-:S06]  /*7020*/  DSETP.GT.AND P1, PT, R22, RZ, PT ;  /* 0x000000ff1600722a */ /* 0x000fcc0003f24000 */
[----:B------:R-:W-:Y:S02]  /*7030*/  FSEL R16, R16, R18, P1 ;  /* 0x0000001210107208 */ /* 0x000fe40000800000 */
[----:B------:R-:W-:Y:S01]  /*7040*/  FSEL R17, R17, R19, P1 ;  /* 0x0000001311117208 */ /* 0x000fe20000800000 */
[----:B------:R-:W-:Y:S06]  /*7050*/  BRA `(.L_x_91) ;  /* 0x0000000000647947 */ /* 0x000fec0003800000 */
.L_x_90:
[----:B------:R-:W-:-:S14]  /*7060*/  DSETP.NE.AND P1, PT, R22, RZ, PT ;  /* 0x000000ff1600722a */ /* 0x000fdc0003f25000 */
[----:B------:R-:W-:Y:S05]  /*7070*/  @!P1 BRA `(.L_x_92) ;  /* 0x0000000000589947 */ /* 0x000fea0003800000 */
[----:B------:R-:W-:-:S13]  /*7080*/  ISETP.GE.AND P1, PT, R23, RZ, PT ;  /* 0x000000ff1700720c */ /* 0x000fda0003f26270 */
[----:B------:R-:W-:Y:S02]  /*7090*/  @!P1 IMAD.MOV.U32 R16, RZ, RZ, 0x0 ;  /* 0x00000000ff109424 */ /* 0x000fe400078e00ff */
[----:B------:R-:W-:Y:S01]  /*70a0*/  @!P1 IMAD.MOV.U32 R17, RZ, RZ, -0x80000 ;  /* 0xfff80000ff119424 */ /* 0x000fe200078e00ff */
[----:B------:R-:W-:Y:S06]  /*70b0*/  @!P1 BRA `(.L_x_91) ;  /* 0x00000000004c9947 */ /* 0x000fec0003800000 */
[----:B------:R-:W-:-:S13]  /*70c0*/  ISETP.GT.AND P1, PT, R23, 0x7fefffff, PT ;  /* 0x7fefffff1700780c */ /* 0x000fda0003f24270 */
[----:B------:R-:W-:Y:S05]  /*70d0*/  @P1 BRA `(.L_x_92) ;  /* 0x0000000000401947 */ /* 0x000fea0003800000 */
[----:B------:R-:W-:Y:S01]  /*70e0*/  DMUL R22, R22, 8.11296384146066816958e+31 ;  /* 0x4690000016167828 */ /* 0x000fe20000000000 */
[----:B------:R-:W-:Y:S01]  /*70f0*/  MOV R20, RZ ;  /* 0x000000ff00147202 */ /* 0x000fe20000000f00 */
[----:B------:R-:W-:Y:S02]  /*7100*/  IMAD.MOV.U32 R16, RZ, RZ, 0x0 ;  /* 0x00000000ff107424 */ /* 0x000fe400078e00ff */
[----:B------:R-:W-:Y:S02]  /*7110*/  IMAD.MOV.U32 R17, RZ, RZ, 0x3fd80000 ;  /* 0x3fd80000ff117424 */ /* 0x000fe400078e00ff */
[----:B------:R-:W0:Y:S02]  /*7120*/  MUFU.RSQ64H R21, R23 ;  /* 0x0000001700157308 */ /* 0x000e240000001c00 */
[----:B0-----:R-:W-:-:S08]  /*7130*/  DMUL R18, R20, R20 ;  /* 0x0000001414127228 */ /* 0x001fd00000000000 */
[----:B------:R-:W-:-:S08]  /*7140*/  DFMA R18, R22, -R18, 1 ;  /* 0x3ff000001612742b */ /* 0x000fd00000000812 */
[----:B------:R-:W-:Y:S02]  /*7150*/  DFMA R16, R18, R16, 0.5 ;  /* 0x3fe000001210742b */ /* 0x000fe40000000010 */
[----:B------:R-:W-:-:S08]  /*7160*/  DMUL R18, R20, R18 ;  /* 0x0000001214127228 */ /* 0x000fd00000000000 */
[----:B------:R-:W-:-:S08]  /*7170*/  DFMA R18, R16, R18, R20 ;  /* 0x000000121012722b */ /* 0x000fd00000000014 */
[----:B------:R-:W-:Y:S02]  /*7180*/  DMUL R16, R22, R18 ;  /* 0x0000001216107228 */ /* 0x000fe40000000000 */
[----:B------:R-:W-:-:S06]  /*7190*/  VIADD R19, R19, 0xfff00000 ;  /* 0xfff0000013137836 */ /* 0x000fcc0000000000 */
[----:B------:R-:W-:-:S08]  /*71a0*/  DFMA R20, R16, -R16, R22 ;  /* 0x800000101014722b */ /* 0x000fd00000000016 */
[----:B------:R-:W-:-:S10]  /*71b0*/  DFMA R16, R18, R20, R16 ;  /* 0x000000141210722b */ /* 0x000fd40000000010 */
[----:B------:R-:W-:Y:S01]  /*71c0*/  IADD3 R17, PT, PT, R17, -0x3500000, RZ ;  /* 0xfcb0000011117810 */ /* 0x000fe20007ffe0ff */
[----:B------:R-:W-:Y:S06]  /*71d0*/  BRA `(.L_x_91) ;  /* 0x0000000000047947 */ /* 0x000fec0003800000 */
.L_x_92:
[----:B------:R-:W-:-:S11]  /*71e0*/  DADD R16, R22, R22 ;  /* 0x0000000016107229 */ /* 0x000fd60000000016 */
.L_x_91:
[----:B------:R-:W-:Y:S05]  /*71f0*/  BSYNC.RECONVERGENT B2 ;  /* 0x0000000000027941 */ /* 0x000fea0003800200 */
.L_x_89:
[----:B------:R-:W-:Y:S02]  /*7200*/  IMAD.MOV.U32 R22, RZ, RZ, R16 ;  /* 0x000000ffff167224 */ /* 0x000fe400078e0010 */
[----:B------:R-:W-:Y:S01]  /*7210*/  IMAD.MOV.U32 R23, RZ, RZ, R17 ;  /* 0x000000ffff177224 */ /* 0x000fe200078e0011 */
[----:B------:R-:W-:Y:S01]  /*7220*/  MOV R17, 0x0 ;  /* 0x0000000000117802 */ /* 0x000fe20000000f00 */
[----:B------:R-:W-:-:S04]  /*7230*/  IMAD.MOV.U32 R16, RZ, RZ, R0 ;  /* 0x000000ffff107224 */ /* 0x000fc800078e0000 */
[----:B------:R-:W-:Y:S05]  /*7240*/  RET.REL.NODEC R16 `(resultPixel) ;  /* 0xffffff8c106c7950 */ /* 0x000fea0003c3ffff */
        .weak           $__internal_1_$__cuda_sm20_sqrt_rn_f32_slowpath
        .type           $__internal_1_$__cuda_sm20_sqrt_rn_f32_slowpath,@function
        .size           $__internal_1_$__cuda_sm20_sqrt_rn_f32_slowpath,($__internal_2_$__cuda_sm3x_div_rn_noftz_f32_slowpath - $__internal_1_$__cuda_sm20_sqrt_rn_f32_slowpath)
$__internal_1_$__cuda_sm20_sqrt_rn_f32_slowpath:
[----:B------:R-:W-:-:S13]  /*7250*/  LOP3.LUT P1, RZ, R0, 0x7fffffff, RZ, 0xc0, !PT ;  /* 0x7fffffff00ff7812 */ /* 0x000fda000782c0ff */
[----:B------:R-:W-:Y:S01]  /*7260*/  @!P1 IMAD.MOV.U32 R16, RZ, RZ, R0 ;  /* 0x000000ffff109224 */ /* 0x000fe200078e0000 */
[----:B------:R-:W-:Y:S06]  /*7270*/  @!P1 BRA `(.L_x_93) ;  /* 0x0000000000409947 */ /* 0x000fec0003800000 */
[----:B------:R-:W-:-:S13]  /*7280*/  FSETP.GEU.FTZ.AND P1, PT, R0, RZ, PT ;  /* 0x000000ff0000720b */ /* 0x000fda0003f3e000 */
[----:B------:R-:W-:Y:S01]  /*7290*/  @!P1 IMAD.MOV.U32 R16, RZ, RZ, 0x7fffffff ;  /* 0x7fffffffff109424 */ /* 0x000fe200078e00ff */
[----:B------:R-:W-:Y:S06]  /*72a0*/  @!P1 BRA `(.L_x_93) ;  /* 0x0000000000349947 */ /* 0x000fec0003800000 */
[----:B------:R-:W-:-:S13]  /*72b0*/  FSETP.GTU.FTZ.AND P1, PT, |R0|, +INF , PT ;  /* 0x7f8000000000780b */ /* 0x000fda0003f3c200 */
[----:B------:R-:W-:Y:S01]  /*72c0*/  @P1 FADD.FTZ R16, R0, 1 ;  /* 0x3f80000000101421 */ /* 0x000fe20000010000 */
[----:B------:R-:W-:Y:S06]  /*72d0*/  @P1 BRA `(.L_x_93) ;  /* 0x0000000000281947 */ /* 0x000fec0003800000 */
[----:B------:R-:W-:-:S13]  /*72e0*/  FSETP.NEU.FTZ.AND P1, PT, |R0|, +INF , PT ;  /* 0x7f8000000000780b */ /* 0x000fda0003f3d200 */
[----:B------:R-:W-:-:S04]  /*72f0*/  @P1 FFMA R18, R0, 1.84467440737095516160e+19, RZ ;  /* 0x5f80000000121823 */ /* 0x000fc800000000ff */
[----:B------:R-:W0:Y:S02]  /*7300*/  @P1 MUFU.RSQ R19, R18 ;  /* 0x0000001200131308 */ /* 0x000e240000001400 */
[----:B0-----:R-:W-:Y:S01]  /*7310*/  @P1 FMUL.FTZ R21, R18, R19 ;  /* 0x0000001312151220 */ /* 0x001fe20000410000 */
[----:B------:R-:W-:-:S03]  /*7320*/  @P1 FMUL.FTZ R19, R19, 0.5 ;  /* 0x3f00000013131820 */ /* 0x000fc60000410000 */
[----:B------:R-:W-:-:S04]  /*7330*/  @P1 FADD.FTZ R16, -R21, -RZ ;  /* 0x800000ff15101221 */ /* 0x000fc80000010100 */
[----:B------:R-:W-:Y:S01]  /*7340*/  @P1 FFMA R20, R21, R16, R18 ;  /* 0x0000001015141223 */ /* 0x000fe20000000012 */
[----:B------:R-:W-:-:S03]  /*7350*/  @!P1 IMAD.MOV.U32 R16, RZ, RZ, R0 ;  /* 0x000000ffff109224 */ /* 0x000fc600078e0000 */
[----:B------:R-:W-:-:S04]  /*7360*/  @P1 FFMA R19, R20, R19, R21 ;  /* 0x0000001314131223 */ /* 0x000fc80000000015 */
[----:B------:R-:W-:-:S07]  /*7370*/  @P1 FMUL.FTZ R16, R19, 2.3283064365386962891e-10 ;  /* 0x2f80000013101820 */ /* 0x000fce0000410000 */
.L_x_93:
[----:B------:R-:W-:Y:S01]  /*7380*/  IMAD.MOV.U32 R18, RZ, RZ, R22 ;  /* 0x000000ffff127224 */ /* 0x000fe200078e0016 */
[----:B------:R-:W-:Y:S01]  /*7390*/  MOV R0, R16 ;  /* 0x0000001000007202 */ /* 0x000fe20000000f00 */
[----:B------:R-:W-:-:S04]  /*73a0*/  IMAD.MOV.U32 R19, RZ, RZ, 0x0 ;  /* 0x00000000ff137424 */ /* 0x000fc800078e00ff */
[----:B------:R-:W-:Y:S05]  /*73b0*/  RET.REL.NODEC R18 `(resultPixel) ;  /* 0xffffff8c12107950 */ /* 0x000fea0003c3ffff */
        .weak           $__internal_2_$__cuda_sm3x_div_rn_noftz_f32_slowpath
        .type           $__internal_2_$__cuda_sm3x_div_rn_noftz_f32_slowpath,@function
        .size           $__internal_2_$__cuda_sm3x_div_rn_noftz_f32_slowpath,($resultPixel$__internal_accurate_pow - $__internal_2_$__cuda_sm3x_div_rn_noftz_f32_slowpath)
$__internal_2_$__cuda_sm3x_div_rn_noftz_f32_slowpath:
[----:B------:R-:W-:Y:S01]  /*73c0*/  SHF.R.U32.HI R18, RZ, 0x17, R0 ;  /* 0x00000017ff127819 */ /* 0x000fe20000011600 */
[----:B------:R-:W-:Y:S01]  /*73d0*/  BSSY.RECONVERGENT B3, `(.L_x_94) ;  /* 0x0000063000037945 */ /* 0x000fe20003800200 */
[--C-:B------:R-:W-:Y:S01]  /*73e0*/  SHF.R.U32.HI R22, RZ, 0x17, R17.reuse ;  /* 0x00000017ff167819 */ /* 0x100fe20000011611 */
[----:B------:R-:W-:Y:S01]  /*73f0*/  IMAD.MOV.U32 R20, RZ, RZ, R17 ;  /* 0x000000ffff147224 */ /* 0x000fe200078e0011 */
[----:B------:R-:W-:Y:S02]  /*7400*/  LOP3.LUT R18, R18, 0xff, RZ, 0xc0, !PT ;  /* 0x000000ff12127812 */ /* 0x000fe400078ec0ff */
[----:B------:R-:W-:-:S03]  /*7410*/  LOP3.LUT R22, R22, 0xff, RZ, 0xc0, !PT ;  /* 0x000000ff16167812 */ /* 0x000fc600078ec0ff */
[----:B------:R-:W-:Y:S01]  /*7420*/  VIADD R21, R18, 0xffffffff ;  /* 0xffffffff12157836 */ /* 0x000fe20000000000 */
[----:B------:R-:W-:-:S04]  /*7430*/  IADD3 R23, PT, PT, R22, -0x1, RZ ;  /* 0xffffffff16177810 */ /* 0x000fc80007ffe0ff */
[----:B------:R-:W-:-:S04]  /*7440*/  ISETP.GT.U32.AND P1, PT, R21, 0xfd, PT ;  /* 0x000000fd1500780c */ /* 0x000fc80003f24070 */
[----:B------:R-:W-:-:S13]  /*7450*/  ISETP.GT.U32.OR P1, PT, R23, 0xfd, P1 ;  /* 0x000000fd1700780c */ /* 0x000fda0000f24470 */
[----:B------:R-:W-:Y:S01]  /*7460*/  @!P1 IMAD.MOV.U32 R19, RZ, RZ, RZ ;  /* 0x000000ffff139224 */ /* 0x000fe200078e00ff */
[----:B------:R-:W-:Y:S06]  /*7470*/  @!P1 BRA `(.L_x_95) ;  /* 0x00000000005c9947 */ /* 0x000fec0003800000 */
[----:B------:R-:W-:Y:S02]  /*7480*/  FSETP.GTU.FTZ.AND P1, PT, |R17|, +INF , PT ;  /* 0x7f8000001100780b */ /* 0x000fe40003f3c200 */
[----:B------:R-:W-:-:S04]  /*7490*/  FSETP.GTU.FTZ.AND P2, PT, |R0|, +INF , PT ;  /* 0x7f8000000000780b */ /* 0x000fc80003f5c200 */
[----:B------:R-:W-:-:S13]  /*74a0*/  PLOP3.LUT P1, PT, P1, P2, PT, 0xf8, 0x8f ;  /* 0x00000000008f781c */ /* 0x000fda0000f25f70 */
[----:B------:R-:W-:Y:S05]  /*74b0*/  @P1 BRA `(.L_x_96) ;  /* 0x00000004004c1947 */ /* 0x000fea0003800000 */
[----:B------:R-:W-:-:S13]  /*74c0*/  LOP3.LUT P1, RZ, R0, 0x7fffffff, R20, 0xc8, !PT ;  /* 0x7fffffff00ff7812 */ /* 0x000fda000782c814 */
[----:B------:R-:W-:Y:S05]  /*74d0*/  @!P1 BRA `(.L_x_97) ;  /* 0x00000004003c9947 */ /* 0x000fea0003800000 */
[C---:B------:R-:W-:Y:S02]  /*74e0*/  FSETP.NEU.FTZ.AND P2, PT, |R17|.reuse, +INF , PT ;  /* 0x7f8000001100780b */ /* 0x040fe40003f5d200 */
[----:B------:R-:W-:Y:S02]  /*74f0*/  FSETP.NEU.FTZ.AND P4, PT, |R0|, +INF , PT ;  /* 0x7f8000000000780b */ /* 0x000fe40003f9d200 */
[----:B------:R-:W-:-:S11]  /*7500*/  FSETP.NEU.FTZ.AND P1, PT, |R17|, +INF , PT ;  /* 0x7f8000001100780b */ /* 0x000fd60003f3d200 */
[----:B------:R-:W-:Y:S05]  /*7510*/  @!P4 BRA !P2, `(.L_x_97) ;  /* 0x00000004002cc947 */ /* 0x000fea0005000000 */
[----:B------:R-:W-:-:S04]  /*7520*/  LOP3.LUT P2, RZ, R20, 0x7fffffff, RZ, 0xc0, !PT ;  /* 0x7fffffff14ff7812 */ /* 0x000fc8000784c0ff */
[----:B------:R-:W-:-:S13]  /*7530*/  PLOP3.LUT P2, PT, P4, P2, PT, 0x2f, 0xf2 ;  /* 0x0000000000f2781c */ /* 0x000fda0002744577 */
[----:B------:R-:W-:Y:S05]  /*7540*/  @P2 BRA `(.L_x_98) ;  /* 0x0000000400182947 */ /* 0x000fea0003800000 */
[----:B------:R-:W-:-:S04]  /*7550*/  LOP3.LUT P2, RZ, R0, 0x7fffffff, RZ, 0xc0, !PT ;  /* 0x7fffffff00ff7812 */ /* 0x000fc8000784c0ff */
[----:B------:R-:W-:-:S13]  /*7560*/  PLOP3.LUT P1, PT, P1, P2, PT, 0x2f, 0xf2 ;  /* 0x0000000000f2781c */ /* 0x000fda0000f24577 */
[----:B------:R-:W-:Y:S05]  /*7570*/  @P1 BRA `(.L_x_99) ;  /* 0x0000000400001947 */ /* 0x000fea0003800000 */
[----:B------:R-:W-:Y:S02]  /*7580*/  ISETP.GE.AND P1, PT, R23, RZ, PT ;  /* 0x000000ff1700720c */ /* 0x000fe40003f26270 */
[----:B------:R-:W-:-:S11]  /*7590*/  ISETP.GE.AND P2, PT, R21, RZ, PT ;  /* 0x000000ff1500720c */ /* 0x000fd60003f46270 */
[----:B------:R-:W-:Y:S01]  /*75a0*/  @P1 IMAD.MOV.U32 R19, RZ, RZ, RZ ;  /* 0x000000ffff131224 */ /* 0x000fe200078e00ff */
[----:B------:R-:W-:Y:S01]  /*75b0*/  @!P1 MOV R19, 0xffffffc0 ;  /* 0xffffffc000139802 */ /* 0x000fe20000000f00 */
[----:B------:R-:W-:Y:S01]  /*75c0*/  @!P1 FFMA R20, R17, 1.84467440737095516160e+19, RZ ;  /* 0x5f80000011149823 */ /* 0x000fe200000000ff */
[----:B------:R-:W-:-:S03]  /*75d0*/  @!P2 FFMA R0, R0, 1.84467440737095516160e+19, RZ ;  /* 0x5f8000000000a823 */ /* 0x000fc600000000ff */
[----:B------:R-:W-:-:S07]  /*75e0*/  @!P2 VIADD R19, R19, 0x40 ;  /* 0x000000401313a836 */ /* 0x000fce0000000000 */
.L_x_95:
[----:B------:R-:W-:Y:S01]  /*75f0*/  LEA R17, R18, 0xc0800000, 0x17 ;  /* 0xc080000012117811 */ /* 0x000fe200078eb8ff */
[----:B------:R-:W-:Y:S04]  /*7600*/  BSSY.RECONVERGENT B4, `(.L_x_100) ;  /* 0x0000036000047945 */ /* 0x000fe80003800200 */
[----:B------:R-:W-:Y:S02]  /*7610*/  IMAD.IADD R25, R0, 0x1, -R17 ;  /* 0x0000000100197824 */ /* 0x000fe400078e0a11 */
[----:B------:R-:W-:Y:S02]  /*7620*/  VIADD R17, R22, 0xffffff81 ;  /* 0xffffff8116117836 */ /* 0x000fe40000000000 */
[----:B------:R-:W0:Y:S01]  /*7630*/  MUFU.RCP R24, R25 ;  /* 0x0000001900187308 */ /* 0x000e220000001000 */
[----:B------:R-:W-:Y:S01]  /*7640*/  FADD.FTZ R21, -R25, -RZ ;  /* 0x800000ff19157221 */ /* 0x000fe20000010100 */
[C---:B------:R-:W-:Y:S01]  /*7650*/  IMAD R0, R17.reuse, -0x800000, R20 ;  /* 0xff80000011007824 */ /* 0x040fe200078e0214 */
[----:B------:R-:W-:-:S04]  /*7660*/  IADD3 R18, PT, PT, R17, 0x7f, -R18 ;  /* 0x0000007f11127810 */ /* 0x000fc80007ffe812 */
[----:B------:R-:W-:Y:S01]  /*7670*/  IADD3 R19, PT, PT, R18, R19, RZ ;  /* 0x0000001312137210 */ /* 0x000fe20007ffe0ff */
[----:B0-----:R-:W-:-:S04]  /*7680*/  FFMA R23, R24, R21, 1 ;  /* 0x3f80000018177423 */ /* 0x001fc80000000015 */
[----:B------:R-:W-:-:S04]  /*7690*/  FFMA R23, R24, R23, R24 ;  /* 0x0000001718177223 */ /* 0x000fc80000000018 */
[----:B------:R-:W-:-:S04]  /*76a0*/  FFMA R20, R0, R23, RZ ;  /* 0x0000001700147223 */ /* 0x000fc800000000ff */
[----:B------:R-:W-:-:S04]  /*76b0*/  FFMA R22, R21, R20, R0 ;  /* 0x0000001415167223 */ /* 0x000fc80000000000 */
[----:B------:R-:W-:-:S04]  /*76c0*/  FFMA R20, R23, R22, R20 ;  /* 0x0000001617147223 */ /* 0x000fc80000000014 */
[----:B------:R-:W-:-:S04]  /*76d0*/  FFMA R21, R21, R20, R0 ;  /* 0x0000001415157223 */ /* 0x000fc80000000000 */
[----:B------:R-:W-:-:S05]  /*76e0*/  FFMA R0, R23, R21, R20 ;  /* 0x0000001517007223 */ /* 0x000fca0000000014 */
[----:B------:R-:W-:-:S04]  /*76f0*/  SHF.R.U32.HI R17, RZ, 0x17, R0 ;  /* 0x00000017ff117819 */ /* 0x000fc80000011600 */
[----:B------:R-:W-:-:S05]  /*7700*/  LOP3.LUT R18, R17, 0xff, RZ, 0xc0, !PT ;  /* 0x000000ff11127812 */ /* 0x000fca00078ec0ff */
[----:B------:R-:W-:-:S04]  /*7710*/  IMAD.IADD R17, R18, 0x1, R19 ;  /* 0x0000000112117824 */ /* 0x000fc800078e0213 */
[----:B------:R-:W-:-:S05]  /*7720*/  VIADD R18, R17, 0xffffffff ;  /* 0xffffffff11127836 */ /* 0x000fca0000000000 */
[----:B------:R-:W-:-:S13]  /*7730*/  ISETP.GE.U32.AND P1, PT, R18, 0xfe, PT ;  /* 0x000000fe1200780c */ /* 0x000fda0003f26070 */
[----:B------:R-:W-:Y:S05]  /*7740*/  @!P1 BRA `(.L_x_101) ;  /* 0x0000000000809947 */ /* 0x000fea0003800000 */
[----:B------:R-:W-:-:S13]  /*7750*/  ISETP.GT.AND P1, PT, R17, 0xfe, PT ;  /* 0x000000fe1100780c */ /* 0x000fda0003f24270 */
[----:B------:R-:W-:Y:S05]  /*7760*/  @P1 BRA `(.L_x_102) ;  /* 0x00000000006c1947 */ /* 0x000fea0003800000 */
[----:B------:R-:W-:-:S13]  /*7770*/  ISETP.GE.AND P1, PT, R17, 0x1, PT ;  /* 0x000000011100780c */ /* 0x000fda0003f26270 */
[----:B------:R-:W-:Y:S05]  /*7780*/  @P1 BRA `(.L_x_103) ;  /* 0x0000000000741947 */ /* 0x000fea0003800000 */
[----:B------:R-:W-:Y:S02]  /*7790*/  ISETP.GE.AND P1, PT, R17, -0x18, PT ;  /* 0xffffffe81100780c */ /* 0x000fe40003f26270 */
[----:B------:R-:W-:-:S11]  /*77a0*/  LOP3.LUT R0, R0, 0x80000000, RZ, 0xc0, !PT ;  /* 0x8000000000007812 */ /* 0x000fd600078ec0ff */
[----:B------:R-:W-:Y:S05]  /*77b0*/  @!P1 BRA `(.L_x_103) ;  /* 0x0000000000689947 */ /* 0x000fea0003800000 */
[CCC-:B------:R-:W-:Y:S01]  /*77c0*/  FFMA.RZ R18, R23.reuse, R21.reuse, R20.reuse ;  /* 0x0000001517127223 */ /* 0x1c0fe2000000c014 */
[CCC-:B------:R-:W-:Y:S01]  /*77d0*/  FFMA.RP R19, R23.reuse, R21.reuse, R20.reuse ;  /* 0x0000001517137223 */ /* 0x1c0fe20000008014 */
[----:B------:R-:W-:Y:S01]  /*77e0*/  FFMA.RM R20, R23, R21, R20 ;  /* 0x0000001517147223 */ /* 0x000fe20000004014 */
[C---:B------:R-:W-:Y:S01]  /*77f0*/  VIADD R21, R17.reuse, 0x20 ;  /* 0x0000002011157836 */ /* 0x040fe20000000000 */
[C---:B------:R-:W-:Y:S02]  /*7800*/  ISETP.NE.AND P4, PT, R17.reuse, RZ, PT ;  /* 0x000000ff1100720c */ /* 0x040fe40003f85270 */
[----:B------:R-:W-:Y:S02]  /*7810*/  LOP3.LUT R18, R18, 0x7fffff, RZ, 0xc0, !PT ;  /* 0x007fffff12127812 */ /* 0x000fe400078ec0ff */
[----:B------:R-:W-:Y:S02]  /*7820*/  ISETP.NE.AND P2, PT, R17, RZ, PT ;  /* 0x000000ff1100720c */ /* 0x000fe40003f45270 */
[----:B------:R-:W-:-:S02]  /*7830*/  LOP3.LUT R18, R18, 0x800000, RZ, 0xfc, !PT ;  /* 0x0080000012127812 */ /* 0x000fc400078efcff */
[----:B------:R-:W-:Y:S02]  /*7840*/  IADD3 R17, PT, PT, -R17, RZ, RZ ;  /* 0x000000ff11117210 */ /* 0x000fe40007ffe1ff */
[----:B------:R-:W-:Y:S02]  /*7850*/  SHF.L.U32 R21, R18, R21, RZ ;  /* 0x0000001512157219 */ /* 0x000fe400000006ff */
[----:B------:R-:W-:Y:S02]  /*7860*/  FSETP.NEU.FTZ.AND P1, PT, R19, R20, PT ;  /* 0x000000141300720b */ /* 0x000fe40003f3d000 */
[----:B------:R-:W-:Y:S02]  /*7870*/  SEL R17, R17, RZ, P4 ;  /* 0x000000ff11117207 */ /* 0x000fe40002000000 */
[----:B------:R-:W-:Y:S02]  /*7880*/  ISETP.NE.AND P2, PT, R21, RZ, P2 ;  /* 0x000000ff1500720c */ /* 0x000fe40001745270 */
[----:B------:R-:W-:-:S02]  /*7890*/  SHF.R.U32.HI R17, RZ, R17, R18 ;  /* 0x00000011ff117219 */ /* 0x000fc40000011612 */
[----:B------:R-:W-:Y:S02]  /*78a0*/  PLOP3.LUT P1, PT, P1, P2, PT, 0xf8, 0x8f ;  /* 0x00000000008f781c */ /* 0x000fe40000f25f70 */
[----:B------:R-:W-:Y:S02]  /*78b0*/  SHF.R.U32.HI R19, RZ, 0x1, R17 ;  /* 0x00000001ff137819 */ /* 0x000fe40000011611 */
[----:B------:R-:W-:-:S04]  /*78c0*/  SEL R18, RZ, 0x1, !P1 ;  /* 0x00000001ff127807 */ /* 0x000fc80004800000 */
[----:B------:R-:W-:-:S04]  /*78d0*/  LOP3.LUT R18, R18, 0x1, R19, 0xf8, !PT ;  /* 0x0000000112127812 */ /* 0x000fc800078ef813 */
[----:B------:R-:W-:-:S05]  /*78e0*/  LOP3.LUT R18, R18, R17, RZ, 0xc0, !PT ;  /* 0x0000001112127212 */ /* 0x000fca00078ec0ff */
[----:B------:R-:W-:-:S05]  /*78f0*/  IMAD.IADD R19, R19, 0x1, R18 ;  /* 0x0000000113137824 */ /* 0x000fca00078e0212 */
[----:B------:R-:W-:Y:S01]  /*7900*/  LOP3.LUT R0, R19, R0, RZ, 0xfc, !PT ;  /* 0x0000000013007212 */ /* 0x000fe200078efcff */
[----:B------:R-:W-:Y:S06]  /*7910*/  BRA `(.L_x_103) ;  /* 0x0000000000107947 */ /* 0x000fec0003800000 */
.L_x_102:
[----:B------:R-:W-:-:S04]  /*7920*/  LOP3.LUT R0, R0, 0x80000000, RZ, 0xc0, !PT ;  /* 0x8000000000007812 */ /* 0x000fc800078ec0ff */
[----:B------:R-:W-:Y:S01]  /*7930*/  LOP3.LUT R0, R0, 0x7f800000, RZ, 0xfc, !PT ;  /* 0x7f80000000007812 */ /* 0x000fe200078efcff */
[----:B------:R-:W-:Y:S06]  /*7940*/  BRA `(.L_x_103) ;  /* 0x0000000000047947 */ /* 0x000fec0003800000 */
.L_x_101:
[----:B------:R-:W-:-:S07]  /*7950*/  IMAD R0, R19, 0x800000, R0 ;  /* 0x0080000013007824 */ /* 0x000fce00078e0200 */
.L_x_103:
[----:B------:R-:W-:Y:S05]  /*7960*/  BSYNC.RECONVERGENT B4 ;  /* 0x0000000000047941 */ /* 0x000fea0003800200 */
.L_x_100:
[----:B------:R-:W-:Y:S05]  /*7970*/  BRA `(.L_x_104) ;  /* 0x0000000000207947 */ /* 0x000fea0003800000 */
.L_x_99:
[----:B------:R-:W-:-:S04]  /*7980*/  LOP3.LUT R0, R0, 0x80000000, R20, 0x48, !PT ;  /* 0x8000000000007812 */ /* 0x000fc800078e4814 */
[----:B------:R-:W-:Y:S01]  /*7990*/  LOP3.LUT R0, R0, 0x7f800000, RZ, 0xfc, !PT ;  /* 0x7f80000000007812 */ /* 0x000fe200078efcff */
[----:B------:R-:W-:Y:S06]  /*79a0*/  BRA `(.L_x_104) ;  /* 0x0000000000147947 */ /* 0x000fec0003800000 */
.L_x_98:
[----:B------:R-:W-:Y:S01]  /*79b0*/  LOP3.LUT R0, R0, 0x80000000, R20, 0x48, !PT ;  /* 0x8000000000007812 */ /* 0x000fe200078e4814 */
[----:B------:R-:W-:Y:S06]  /*79c0*/  BRA `(.L_x_104) ;  /* 0x00000000000c7947 */ /* 0x000fec0003800000 */
.L_x_97:
[----:B------:R-:W0:Y:S01]  /*79d0*/  MUFU.RSQ R0, -QNAN ;  /* 0xffc0000000007908 */ /* 0x000e220000001400 */
[----:B------:R-:W-:Y:S05]  /*79e0*/  BRA `(.L_x_104) ;  /* 0x0000000000047947 */ /* 0x000fea0003800000 */
.L_x_96:
[----:B------:R-:W-:-:S07]  /*79f0*/  FADD.FTZ R0, R17, R0 ;  /* 0x0000000011007221 */ /* 0x000fce0000010000 */
.L_x_104:
[----:B------:R-:W-:Y:S05]  /*7a00*/  BSYNC.RECONVERGENT B3 ;  /* 0x0000000000037941 */ /* 0x000fea0003800200 */
.L_x_94:
[----:B------:R-:W-:-:S04]  /*7a10*/  IMAD.MOV.U32 R17, RZ, RZ, 0x0 ;  /* 0x00000000ff117424 */ /* 0x000fc800078e00ff */
[----:B0-----:R-:W-:Y:S05]  /*7a20*/  RET.REL.NODEC R16 `(resultPixel) ;  /* 0xffffff8410747950 */ /* 0x001fea0003c3ffff */
        .type           $resultPixel$__internal_accurate_pow,@function
        .size           $resultPixel$__internal_accurate_pow,(.L_x_110 - $resultPixel$__internal_accurate_pow)
$resultPixel$__internal_accurate_pow:
[----:B------:R-:W-:Y:S01]  /*7a30*/  ISETP.GT.U32.AND P1, PT, R41, 0xfffff, PT ;  /* 0x000fffff2900780c */ /* 0x000fe20003f24070 */
[----:B------:R-:W-:Y:S01]  /*7a40*/  IMAD.MOV.U32 R20, RZ, RZ, RZ ;  /* 0x000000ffff147224 */ /* 0x000fe200078e00ff */
[----:B------:R-:W-:Y:S01]  /*7a50*/  MOV R16, R41 ;  /* 0x0000002900107202 */ /* 0x000fe20000000f00 */
[----:B------:R-:W-:Y:S01]  /*7a60*/  UMOV UR20, 0x7d2cafe2 ;  /* 0x7d2cafe200147882 */ /* 0x000fe20000000000 */
[----:B------:R-:W-:Y:S01]  /*7a70*/  UMOV UR21, 0x3eb0f5ff ;  /* 0x3eb0f5ff00157882 */ /* 0x000fe20000000000 */
[----:B------:R-:W-:Y:S01]  /*7a80*/  UMOV UR22, 0x3b39803f ;  /* 0x3b39803f00167882 */ /* 0x000fe20000000000 */
[----:B------:R-:W-:-:S07]  /*7a90*/  UMOV UR23, 0x3c7abc9e ;  /* 0x3c7abc9e00177882 */ /* 0x000fce0000000000 */
[----:B------:R-:W-:Y:S01]  /*7aa0*/  @!P1 DMUL R18, R40, 1.80143985094819840000e+16 ;  /* 0x4350000028129828 */ /* 0x000fe20000000000 */
[----:B------:R-:W-:-:S09]  /*7ab0*/  SHF.R.U32.HI R41, RZ, 0x14, R41 ;  /* 0x00000014ff297819 */ /* 0x000fd20000011629 */
[----:B------:R-:W-:Y:S01]  /*7ac0*/  @!P1 IMAD.MOV.U32 R16, RZ, RZ, R19 ;  /* 0x000000ffff109224 */ /* 0x000fe200078e0013 */
[----:B------:R-:W-:Y:S01]  /*7ad0*/  @!P1 LEA.HI R41, R19, 0xffffffca, RZ, 0xc ;  /* 0xffffffca13299811 */ /* 0x000fe200078f60ff */
[----:B------:R-:W-:-:S03]  /*7ae0*/  @!P1 IMAD.MOV.U32 R40, RZ, RZ, R18 ;  /* 0x000000ffff289224 */ /* 0x000fc600078e0012 */
[----:B------:R-:W-:Y:S01]  /*7af0*/  LOP3.LUT R17, R16, 0x800fffff, RZ, 0xc0, !PT ;  /* 0x800fffff10117812 */ /* 0x000fe200078ec0ff */
[----:B------:R-:W-:-:S03]  /*7b00*/  IMAD.MOV.U32 R24, RZ, RZ, R40 ;  /* 0x000000ffff187224 */ /* 0x000fc600078e0028 */
[----:B------:R-:W-:-:S04]  /*7b10*/  LOP3.LUT R17, R17, 0x3ff00000, RZ, 0xfc, !PT ;  /* 0x3ff0000011117812 */ /* 0x000fc800078efcff */
[----:B------:R-:W-:Y:S02]  /*7b20*/  ISETP.GE.U32.AND P2, PT, R17, 0x3ff6a09f, PT ;  /* 0x3ff6a09f1100780c */ /* 0x000fe40003f46070 */
[----:B------:R-:W-:-:S11]  /*7b30*/  MOV R25, R17 ;  /* 0x0000001100197202 */ /* 0x000fd60000000f00 */
[----:B------:R-:W-:-:S04]  /*7b40*/  @P2 VIADD R16, R25, 0xfff00000 ;  /* 0xfff0000019102836 */ /* 0x000fc80000000000 */
[----:B------:R-:W-:-:S06]  /*7b50*/  @P2 IMAD.MOV.U32 R25, RZ, RZ, R16 ;  /* 0x000000ffff192224 */ /* 0x000fcc00078e0010 */
[C---:B------:R-:W-:Y:S02]  /*7b60*/  DADD R26, R24.reuse, 1 ;  /* 0x3ff00000181a7429 */ /* 0x040fe40000000000 */
[----:B------:R-:W-:-:S04]  /*7b70*/  DADD R24, R24, -1 ;  /* 0xbff0000018187429 */ /* 0x000fc80000000000 */
[----:B------:R-:W0:Y:S02]  /*7b80*/  MUFU.RCP64H R21, R27 ;  /* 0x0000001b00157308 */ /* 0x000e240000001800 */
[----:B0-----:R-:W-:-:S08]  /*7b90*/  DFMA R16, -R26, R20, 1 ;  /* 0x3ff000001a10742b */ /* 0x001fd00000000114 */
[----:B------:R-:W-:-:S08]  /*7ba0*/  DFMA R16, R16, R16, R16 ;  /* 0x000000101010722b */ /* 0x000fd00000000010 */
[----:B------:R-:W-:Y:S01]  /*7bb0*/  DFMA R16, R20, R16, R20 ;  /* 0x000000101410722b */ /* 0x000fe20000000014 */
[----:B------:R-:W-:Y:S01]  /*7bc0*/  MOV R20, 0x41ad3b5a ;  /* 0x41ad3b5a00147802 */ /* 0x000fe20000000f00 */
[----:B------:R-:W-:-:S06]  /*7bd0*/  IMAD.MOV.U32 R21, RZ, RZ, 0x3ed0f5d2 ;  /* 0x3ed0f5d2ff157424 */ /* 0x000fcc00078e00ff */
[----:B------:R-:W-:-:S08]  /*7be0*/  DMUL R22, R24, R16 ;  /* 0x0000001018167228 */ /* 0x000fd00000000000 */
[----:B------:R-:W-:-:S08]  /*7bf0*/  DFMA R22, R24, R16, R22 ;  /* 0x000000101816722b */ /* 0x000fd00000000016 */
[CC--:B------:R-:W-:Y:S02]  /*7c00*/  DMUL R28, R22.reuse, R22.reuse ;  /* 0x00000016161c7228 */ /* 0x0c0fe40000000000 */
[----:B------:R-:W-:-:S06]  /*7c10*/  DMUL R30, R22, R22 ;  /* 0x00000016161e7228 */ /* 0x000fcc0000000000 */
[----:B------:R-:W-:Y:S01]  /*7c20*/  DFMA R20, R28, UR20, R20 ;  /* 0x000000141c147c2b */ /* 0x000fe20008000014 */
[----:B------:R-:W-:Y:S01]  /*7c30*/  UMOV UR20, 0x75488a3f ;  /* 0x75488a3f00147882 */ /* 0x000fe20000000000 */
[----:B------:R-:W-:-:S06]  /*7c40*/  UMOV UR21, 0x3ef3b20a ;  /* 0x3ef3b20a00157882 */ /* 0x000fcc0000000000 */
[----:B------:R-:W-:Y:S01]  /*7c50*/  DFMA R26, R28, R20, UR20 ;  /* 0x000000141c1a7e2b */ /* 0x000fe20008000014 */
[----:B------:R-:W-:Y:S01]  /*7c60*/  UMOV UR20, 0xe4faecd5 ;  /* 0xe4faecd500147882 */ /* 0x000fe20000000000 */
[----:B------:R-:W-:Y:S01]  /*7c70*/  UMOV UR21, 0x3f1745cd ;  /* 0x3f1745cd00157882 */ /* 0x000fe20000000000 */
[----:B------:R-:W-:-:S05]  /*7c80*/  DADD R20, R24, -R22 ;  /* 0x0000000018147229 */ /* 0x000fca0000000816 */
[----:B------:R-:W-:Y:S01]  /*7c90*/  DFMA R26, R28, R26, UR20 ;  /* 0x000000141c1a7e2b */ /* 0x000fe2000800001a */
[----:B------:R-:W-:Y:S01]  /*7ca0*/  UMOV UR20, 0x258a578b ;  /* 0x258a578b00147882 */ /* 0x000fe20000000000 */
[----:B------:R-:W-:Y:S01]  /*7cb0*/  UMOV UR21, 0x3f3c71c7 ;  /* 0x3f3c71c700157882 */ /* 0x000fe20000000000 */
[----:B------:R-:W-:-:S05]  /*7cc0*/  DADD R20, R20, R20 ;  /* 0x0000000014147229 */ /* 0x000fca0000000014 */
[----:B------:R-:W-:Y:S01]  /*7cd0*/  DFMA R26, R28, R26, UR20 ;  /* 0x000000141c1a7e2b */ /* 0x000fe2000800001a */
[----:B------:R-:W-:Y:S01]  /*7ce0*/  UMOV UR20, 0x9242b910 ;  /* 0x9242b91000147882 */ /* 0x000fe20000000000 */
[----:B------:R-:W-:Y:S01]  /*7cf0*/  UMOV UR21, 0x3f624924 ;  /* 0x3f62492400157882 */ /* 0x000fe20000000000 */
[----:B------:R-:W-:-:S05]  /*7d00*/  DFMA R20, R24, -R22, R20 ;  /* 0x800000161814722b */ /* 0x000fca0000000014 */
[----:B------:R-:W-:Y:S01]  /*7d10*/  DFMA R26, R28, R26, UR20 ;  /* 0x000000141c1a7e2b */ /* 0x000fe2000800001a */
[----:B------:R-:W-:Y:S01]  /*7d20*/  UMOV UR20, 0x99999dfb ;  /* 0x99999dfb00147882 */ /* 0x000fe20000000000 */
[----:B------:R-:W-:Y:S01]  /*7d30*/  UMOV UR21, 0x3f899999 ;  /* 0x3f89999900157882 */ /* 0x000fe20000000000 */
[----:B------:R-:W-:-:S05]  /*7d40*/  DMUL R20, R16, R20 ;  /* 0x0000001410147228 */ /* 0x000fca0000000000 */
[----:B------:R-:W-:Y:S01]  /*7d50*/  DFMA R26, R28, R26, UR20 ;  /* 0x000000141c1a7e2b */ /* 0x000fe2000800001a */
[----:B------:R-:W-:Y:S01]  /*7d60*/  UMOV UR20, 0x55555555 ;  /* 0x5555555500147882 */ /* 0x000fe20000000000 */
[----:B------:R-:W-:-:S06]  /*7d70*/  UMOV UR21, 0x3fb55555 ;  /* 0x3fb5555500157882 */ /* 0x000fcc0000000000 */
[----:B------:R-:W-:-:S08]  /*7d80*/  DFMA R24, R28, R26, UR20 ;  /* 0x000000141c187e2b */ /* 0x000fd0000800001a */
[----:B------:R-:W-:Y:S01]  /*7d90*/  DADD R16, -R24, UR20 ;  /* 0x0000001418107e29 */ /* 0x000fe20008000100 */
[----:B------:R-:W-:Y:S01]  /*7da0*/  UMOV UR20, 0xb9e7b0 ;  /* 0x00b9e7b000147882 */ /* 0x000fe20000000000 */
[----:B------:R-:W-:-:S06]  /*7db0*/  UMOV UR21, 0x3c46a4cb ;  /* 0x3c46a4cb00157882 */ /* 0x000fcc0000000000 */
[----:B------:R-:W-:Y:S02]  /*7dc0*/  DFMA R16, R28, R26, R16 ;  /* 0x0000001a1c10722b */ /* 0x000fe40000000010 */
[----:B------:R-:W-:Y:S01]  /*7dd0*/  DFMA R26, R22, R22, -R30 ;  /* 0x00000016161a722b */ /* 0x000fe2000000081e */
[----:B------:R-:W-:Y:S02]  /*7de0*/  VIADD R29, R21, 0x100000 ;  /* 0x00100000151d7836 */ /* 0x000fe40000000000 */
[----:B------:R-:W-:-:S03]  /*7df0*/  IMAD.MOV.U32 R28, RZ, RZ, R20 ;  /* 0x000000ffff1c7224 */ /* 0x000fc600078e0014 */
[----:B------:R-:W-:Y:S01]  /*7e00*/  DADD R16, R16, -UR20 ;  /* 0x8000001410107e29 */ /* 0x000fe20008000000 */
[----:B------:R-:W-:Y:S01]  /*7e10*/  UMOV UR20, 0x80000000 ;  /* 0x8000000000147882 */ /* 0x000fe20000000000 */
[----:B------:R-:W-:Y:S01]  /*7e20*/  UMOV UR21, 0x43300000 ;  /* 0x4330000000157882 */ /* 0x000fe20000000000 */
[C---:B------:R-:W-:Y:S02]  /*7e30*/  DFMA R28, R22.reuse, R28, R26 ;  /* 0x0000001c161c722b */ /* 0x040fe4000000001a */
[----:B------:R-:W-:-:S08]  /*7e40*/  DMUL R26, R22, R30 ;  /* 0x0000001e161a7228 */ /* 0x000fd00000000000 */
[----:B------:R-:W-:-:S08]  /*7e50*/  DFMA R32, R22, R30, -R26 ;  /* 0x0000001e1620722b */ /* 0x000fd0000000081a */
[----:B------:R-:W-:Y:S02]  /*7e60*/  DFMA R32, R20, R30, R32 ;  /* 0x0000001e1420722b */ /* 0x000fe40000000020 */
[----:B------:R-:W-:-:S06]  /*7e70*/  DADD R30, R24, R16 ;  /* 0x00000000181e7229 */ /* 0x000fcc0000000010 */
[----:B------:R-:W-:Y:S02]  /*7e80*/  DFMA R28, R22, R28, R32 ;  /* 0x0000001c161c722b */ /* 0x000fe40000000020 */
[----:B------:R-:W-:Y:S02]  /*7e90*/  DADD R32, R24, -R30 ;  /* 0x0000000018207229 */ /* 0x000fe4000000081e */
[----:B------:R-:W-:-:S06]  /*7ea0*/  DMUL R24, R30, R26 ;  /* 0x0000001a1e187228 */ /* 0x000fcc0000000000 */
[----:B------:R-:W-:Y:S02]  /*7eb0*/  DADD R32, R16, R32 ;  /* 0x0000000010207229 */ /* 0x000fe40000000020 */
[----:B------:R-:W-:-:S08]  /*7ec0*/  DFMA R16, R30, R26, -R24 ;  /* 0x0000001a1e10722b */ /* 0x000fd00000000818 */
[----:B------:R-:W-:-:S08]  /*7ed0*/  DFMA R16, R30, R28, R16 ;  /* 0x0000001c1e10722b */ /* 0x000fd00000000010 */
[----:B------:R-:W-:-:S08]  /*7ee0*/  DFMA R32, R32, R26, R16 ;  /* 0x0000001a2020722b */ /* 0x000fd00000000010 */
[----:B------:R-:W-:-:S08]  /*7ef0*/  DADD R16, R24, R32 ;  /* 0x0000000018107229 */ /* 0x000fd00000000020 */
[--C-:B------:R-:W-:Y:S02]  /*7f00*/  DADD R26, R22, R16.reuse ;  /* 0x00000000161a7229 */ /* 0x100fe40000000010 */
[----:B------:R-:W-:-:S06]  /*7f10*/  DADD R24, R24, -R16 ;  /* 0x0000000018187229 */ /* 0x000fcc0000000810 */
[----:B------:R-:W-:Y:S02]  /*7f20*/  DADD R22, R22, -R26 ;  /* 0x0000000016167229 */ /* 0x000fe4000000081a */
[----:B------:R-:W-:-:S06]  /*7f30*/  DADD R24, R32, R24 ;  /* 0x0000000020187229 */ /* 0x000fcc0000000018 */
[----:B------:R-:W-:Y:S01]  /*7f40*/  DADD R22, R16, R22 ;  /* 0x0000000010167229 */ /* 0x000fe20000000016 */
[C---:B------:R-:W-:Y:S01]  /*7f50*/  IADD3 R16, PT, PT, R41.reuse, -0x3ff, RZ ;  /* 0xfffffc0129107810 */ /* 0x040fe20007ffe0ff */
[----:B------:R-:W-:Y:S02]  /*7f60*/  @P2 VIADD R16, R41, 0xfffffc02 ;  /* 0xfffffc0229102836 */ /* 0x000fe40000000000 */
[----:B------:R-:W-:-:S04]  /*7f70*/  IMAD.MOV.U32 R17, RZ, RZ, 0x43300000 ;  /* 0x43300000ff117424 */ /* 0x000fc800078e00ff */
[----:B------:R-:W-:Y:S01]  /*7f80*/  DADD R22, R24, R22 ;  /* 0x0000000018167229 */ /* 0x000fe20000000016 */
[----:B------:R-:W-:-:S06]  /*7f90*/  LOP3.LUT R16, R16, 0x80000000, RZ, 0x3c, !PT ;  /* 0x8000000010107812 */ /* 0x000fcc00078e3cff */
[----:B------:R-:W-:Y:S01]  /*7fa0*/  DADD R16, R16, -UR20 ;  /* 0x8000001410107e29 */ /* 0x000fe20008000000 */
[----:B------:R-:W-:Y:S01]  /*7fb0*/  UMOV UR20, 0xfefa39ef ;  /* 0xfefa39ef00147882 */ /* 0x000fe20000000000 */
[----:B------:R-:W-:Y:S01]  /*7fc0*/  DADD R20, R20, R22 ;  /* 0x0000000014147229 */ /* 0x000fe20000000016 */
[----:B------:R-:W-:-:S07]  /*7fd0*/  UMOV UR21, 0x3fe62e42 ;  /* 0x3fe62e4200157882 */ /* 0x000fce0000000000 */
[----:B------:R-:W-:-:S08]  /*7fe0*/  DADD R22, R26, R20 ;  /* 0x000000001a167229 */ /* 0x000fd00000000014 */
[--C-:B------:R-:W-:Y:S02]  /*7ff0*/  DFMA R18, R16, UR20, R22.reuse ;  /* 0x0000001410127c2b */ /* 0x100fe40008000016 */
[----:B------:R-:W-:-:S06]  /*8000*/  DADD R26, R26, -R22 ;  /* 0x000000001a1a7229 */ /* 0x000fcc0000000816 */
[----:B------:R-:W-:Y:S02]  /*8010*/  DFMA R24, R16, -UR20, R18 ;  /* 0x8000001410187c2b */ /* 0x000fe40008000012 */
[----:B------:R-:W-:-:S06]  /*8020*/  DADD R26, R20, R26 ;  /* 0x00000000141a7229 */ /* 0x000fcc000000001a */
[----:B------:R-:W-:-:S08]  /*8030*/  DADD R24, -R22, R24 ;  /* 0x0000000016187229 */ /* 0x000fd00000000118 */
[----:B------:R-:W-:-:S08]  /*8040*/  DADD R20, R26, -R24 ;  /* 0x000000001a147229 */ /* 0x000fd00000000818 */
[----:B------:R-:W-:Y:S01]  /*8050*/  DFMA R20, R16, UR22, R20 ;  /* 0x0000001610147c2b */ /* 0x000fe20008000014 */
[C---:B------:R-:W-:Y:S01]  /*8060*/  IMAD.SHL.U32 R17, R39.reuse, 0x2, RZ ;  /* 0x0000000227117824 */ /* 0x040fe200078e00ff */
[----:B------:R-:W-:-:S04]  /*8070*/  LOP3.LUT R16, R39, 0xff0fffff, RZ, 0xc0, !PT ;  /* 0xff0fffff27107812 */ /* 0x000fc800078ec0ff */
[----:B------:R-:W-:Y:S02]  /*8080*/  ISETP.GT.U32.AND P1, PT, R17, -0x2000001, PT ;  /* 0xfdffffff1100780c */ /* 0x000fe40003f24070 */
[----:B------:R-:W-:Y:S01]  /*8090*/  DADD R24, R18, R20 ;  /* 0x0000000012187229 */ /* 0x000fe20000000014 */
[----:B------:R-:W-:Y:S01]  /*80a0*/  IMAD.MOV.U32 R17, RZ, RZ, 0x3ff71547 ;  /* 0x3ff71547ff117424 */ /* 0x000fe200078e00ff */
[----:B------:R-:W-:Y:S02]  /*80b0*/  SEL R39, R16, R39, P1 ;  /* 0x0000002710277207 */ /* 0x000fe40000800000 */
[----:B------:R-:W-:-:S04]  /*80c0*/  MOV R16, 0x652b82fe ;  /* 0x652b82fe00107802 */ /* 0x000fc80000000f00 */
[----:B------:R-:W-:Y:S02]  /*80d0*/  DADD R18, R18, -R24 ;  /* 0x0000000012127229 */ /* 0x000fe40000000818 */
[----:B------:R-:W-:-:S06]  /*80e0*/  DMUL R22, R24, R38 ;  /* 0x0000002618167228 */ /* 0x000fcc0000000000 */
[----:B------:R-:W-:Y:S02]  /*80f0*/  DADD R20, R20, R18 ;  /* 0x0000000014147229 */ /* 0x000fe40000000012 */
[----:B------:R-:W-:-:S08]  /*8100*/  DFMA R24, R24, R38, -R22 ;  /* 0x000000261818722b */ /* 0x000fd00000000816 */
[----:B------:R-:W-:-:S08]  /*8110*/  DFMA R20, R20, R38, R24 ;  /* 0x000000261414722b */ /* 0x000fd00000000018 */
[----:B------:R-:W-:-:S08]  /*8120*/  DADD R24, R22, R20 ;  /* 0x0000000016187229 */ /* 0x000fd00000000014 */
[----:B------:R-:W-:Y:S02]  /*8130*/  DFMA R16, R24, R16, 6.75539944105574400000e+15 ;  /* 0x433800001810742b */ /* 0x000fe40000000010 */
[----:B------:R-:W-:Y:S01]  /*8140*/  FSETP.GEU.AND P1, PT, |R25|, 4.1917929649353027344, PT ;  /* 0x4086232b1900780b */ /* 0x000fe20003f2e200 */
[----:B------:R-:W-:-:S05]  /*8150*/  DADD R22, R22, -R24 ;  /* 0x0000000016167229 */ /* 0x000fca0000000818 */
[----:B------:R-:W-:-:S03]  /*8160*/  DADD R18, R16, -6.75539944105574400000e+15 ;  /* 0xc338000010127429 */ /* 0x000fc60000000000 */
[----:B------:R-:W-:-:S05]  /*8170*/  DADD R20, R20, R22 ;  /* 0x0000000014147229 */ /* 0x000fca0000000016 */
[----:B------:R-:W-:Y:S01]  /*8180*/  DFMA R26, R18, -UR20, R24 ;  /* 0x80000014121a7c2b */ /* 0x000fe20008000018 */
[----:B------:R-:W-:Y:S01]  /*8190*/  UMOV UR20, 0x3b39803f ;  /* 0x3b39803f00147882 */ /* 0x000fe20000000000 */
[----:B------:R-:W-:-:S06]  /*81a0*/  UMOV UR21, 0x3c7abc9e ;  /* 0x3c7abc9e00157882 */ /* 0x000fcc0000000000 */
[----:B------:R-:W-:Y:S01]  /*81b0*/  DFMA R26, R18, -UR20, R26 ;  /* 0x80000014121a7c2b */ /* 0x000fe2000800001a */
[----:B------:R-:W-:Y:S01]  /*81c0*/  UMOV UR20, 0x69ce2bdf ;  /* 0x69ce2bdf00147882 */ /* 0x000fe20000000000 */
[----:B------:R-:W-:Y:S01]  /*81d0*/  IMAD.MOV.U32 R18, RZ, RZ, -0x35dec16 ;  /* 0xfca213eaff127424 */ /* 0x000fe200078e00ff */
[----:B------:R-:W-:Y:S01]  /*81e0*/  UMOV UR21, 0x3e5ade15 ;  /* 0x3e5ade1500157882 */ /* 0x000fe20000000000 */
[----:B------:R-:W-:-:S06]  /*81f0*/  IMAD.MOV.U32 R19, RZ, RZ, 0x3e928af3 ;  /* 0x3e928af3ff137424 */ /* 0x000fcc00078e00ff */
[----:B------:R-:W-:Y:S01]  /*8200*/  DFMA R18, R26, UR20, R18 ;  /* 0x000000141a127c2b */ /* 0x000fe20008000012 */
[----:B------:R-:W-:Y:S01]  /*8210*/  UMOV UR20, 0x62401315 ;  /* 0x6240131500147882 */ /* 0x000fe20000000000 */
[----:B------:R-:W-:-:S06]  /*8220*/  UMOV UR21, 0x3ec71dee ;  /* 0x3ec71dee00157882 */ /* 0x000fcc0000000000 */
[----:B------:R-:W-:Y:S01]  /*8230*/  DFMA R18, R26, R18, UR20 ;  /* 0x000000141a127e2b */ /* 0x000fe20008000012 */
        /* <DEDUP_REMOVED lines=20> */
[----:B------:R-:W-:-:S08]  /*8380*/  DFMA R18, R26, R18, UR20 ;  /* 0x000000141a127e2b */ /* 0x000fd00008000012 */
[----:B------:R-:W-:-:S08]  /*8390*/  DFMA R18, R26, R18, 1 ;  /* 0x3ff000001a12742b */ /* 0x000fd00000000012 */
[----:B------:R-:W-:-:S10]  /*83a0*/  DFMA R18, R26, R18, 1 ;  /* 0x3ff000001a12742b */ /* 0x000fd40000000012 */
[----:B------:R-:W-:Y:S01]  /*83b0*/  LEA R23, R16, R19, 0x14 ;  /* 0x0000001310177211 */ /* 0x000fe200078ea0ff */
[----:B------:R-:W-:Y:S01]  /*83c0*/  IMAD.MOV.U32 R22, RZ, RZ, R18 ;  /* 0x000000ffff167224 */ /* 0x000fe200078e0012 */
[----:B------:R-:W-:Y:S06]  /*83d0*/  @!P1 BRA `(.L_x_105) ;  /* 0x0000000000309947 */ /* 0x000fec0003800000 */
[----:B------:R-:W-:Y:S01]  /*83e0*/  FSETP.GEU.AND P2, PT, |R25|, 4.2275390625, PT ;  /* 0x408748001900780b */ /* 0x000fe20003f4e200 */
[C---:B------:R-:W-:Y:S02]  /*83f0*/  DADD R22, R24.reuse, +INF ;  /* 0x7ff0000018167429 */ /* 0x040fe40000000000 */
[----:B------:R-:W-:-:S08]  /*8400*/  DSETP.GEU.AND P1, PT, R24, RZ, PT ;  /* 0x000000ff1800722a */ /* 0x000fd00003f2e000 */
[----:B------:R-:W-:Y:S02]  /*8410*/  FSEL R22, R22, RZ, P1 ;  /* 0x000000ff16167208 */ /* 0x000fe40000800000 */
[----:B------:R-:W-:Y:S02]  /*8420*/  @!P2 LEA.HI R17, R16, R16, RZ, 0x1 ;  /* 0x000000101011a211 */ /* 0x000fe400078f08ff */
[----:B------:R-:W-:Y:S02]  /*8430*/  FSEL R23, R23, RZ, P1 ;  /* 0x000000ff17177208 */ /* 0x000fe40000800000 */
[----:B------:R-:W-:-:S05]  /*8440*/  @!P2 SHF.R.S32.HI R17, RZ, 0x1, R17 ;  /* 0x00000001ff11a819 */ /* 0x000fca0000011411 */
[----:B------:R-:W-:Y:S02]  /*8450*/  @!P2 IMAD.IADD R16, R16, 0x1, -R17 ;  /* 0x000000011010a824 */ /* 0x000fe400078e0a11 */
[----:B------:R-:W-:-:S03]  /*8460*/  @!P2 IMAD R19, R17, 0x100000, R19 ;  /* 0x001000001113a824 */ /* 0x000fc600078e0213 */
[----:B------:R-:W-:Y:S02]  /*8470*/  @!P2 LEA R17, R16, 0x3ff00000, 0x14 ;  /* 0x3ff000001011a811 */ /* 0x000fe400078ea0ff */
[----:B------:R-:W-:-:S06]  /*8480*/  @!P2 MOV R16, RZ ;  /* 0x000000ff0010a202 */ /* 0x000fcc0000000f00 */
[----:B------:R-:W-:-:S11]  /*8490*/  @!P2 DMUL R22, R18, R16 ;  /* 0x000000101216a228 */ /* 0x000fd60000000000 */
.L_x_105:
[----:B------:R-:W-:Y:S01]  /*84a0*/  DFMA R20, R20, R22, R22 ;  /* 0x000000161414722b */ /* 0x000fe20000000016 */
[----:B------:R-:W-:Y:S01]  /*84b0*/  IMAD.MOV.U32 R18, RZ, RZ, R0 ;  /* 0x000000ffff127224 */ /* 0x000fe200078e0000 */
[----:B------:R-:W-:Y:S01]  /*84c0*/  DSETP.NEU.AND P1, PT, |R22|, +INF , PT ;  /* 0x7ff000001600742a */ /* 0x000fe20003f2d200 */
[----:B------:R-:W-:-:S07]  /*84d0*/  IMAD.MOV.U32 R19, RZ, RZ, 0x0 ;  /* 0x00000000ff137424 */ /* 0x000fce00078e00ff */
[----:B------:R-:W-:Y:S02]  /*84e0*/  FSEL R16, R22, R20, !P1 ;  /* 0x0000001416107208 */ /* 0x000fe40004800000 */
[----:B------:R-:W-:Y:S01]  /*84f0*/  FSEL R17, R23, R21, !P1 ;  /* 0x0000001517117208 */ /* 0x000fe20004800000 */
[----:B------:R-:W-:Y:S06]  /*8500*/  RET.REL.NODEC R18 `(resultPixel) ;  /* 0xffffff7812bc7950 */ /* 0x000fec0003c3ffff */
.L_x_106:
[----:B------:R-:W-:-:S00]  /*8510*/  BRA `(.L_x_106) ;  /* 0xfffffffc00fc7947 */ /* 0x000fc0000383ffff */
[----:B------:R-:W-:-:S00]  /*8520*/  NOP ;  /* 0x0000000000007918 */ /* 0x000fc00000000000 */
        /* <DEDUP_REMOVED lines=13> */
.L_x_110:


//--------------------- .nv.global.init           --------------------------
	.section	.nv.global.init,"aw",@progbits
	.align	4
.nv.global.init:
	.type		__cudart_i2opi_f,@object
	.size		__cudart_i2opi_f,(.L_9 - __cudart_i2opi_f)
__cudart_i2opi_f:
        /*0000*/ 	.byte	0x41, 0x90, 0x43, 0x3c, 0x99, 0x95, 0x62, 0xdb, 0xc0, 0xdd, 0x34, 0xf5, 0xd1, 0x57, 0x27, 0xfc
        /*0010*/ 	.byte	0x29, 0x15, 0x44, 0x4e, 0x6e, 0x83, 0xf9, 0xa2
.L_9:


//--------------------- .nv.shared.reserved.0     --------------------------
	.section	.nv.shared.reserved.0,"aw",@nobits
	.weak		__nv_reservedSMEM_offset_0_alias
	.size		__nv_reservedSMEM_offset_0_alias, 0, 64
	.other		__nv_reservedSMEM_offset_0_alias,@"STO_CUDA_RESERVED_SHARED STV_DEFAULT"
__nv_reservedSMEM_offset_0_alias:
	.zero		0
	.zero		64


//--------------------- .nv.constant0.resultPixel --------------------------
	.section	.nv.constant0.resultPixel,"a",@progbits
	.sectionflags	@""
	.align	4
.nv.constant0.resultPixel:
	.zero		952


//--------------------- SYMBOLS --------------------------

	.type		.nv.reservedSmem.offset0,@object
	.size		.nv.reservedSmem.offset0,0x4
